def attn_fwd(
    Q,
    K,
    V,
    Out,
    Lse,
    sm_scale,
    stride_qz,
    stride_qh,
    stride_qm,
    stride_qk,
    stride_kz,
    stride_kh,
    stride_kn,
    stride_kk,
    stride_vz,
    stride_vh,
    stride_vn,
    stride_vk,
    stride_oz,
    stride_oh,
    stride_om,
    stride_ok,
    seqlen_q,
    seqlen_k,
    BLOCK_M: tl.constexpr,
    BLOCK_N: tl.constexpr,
    HEAD_DIM: tl.constexpr,
    CAUSAL: tl.constexpr,
):
    start_m = tl.program_id(0)
    off_hz = tl.program_id(1)
    q_off = off_hz * stride_qh
    k_off = off_hz * stride_kh
    v_off = off_hz * stride_vh
    offs_m = start_m * BLOCK_M + tl.arange(0, BLOCK_M)
    offs_d = tl.arange(0, HEAD_DIM)
    offs_n = tl.arange(0, BLOCK_N)
    q_ptrs = Q + q_off + offs_m[:, None] * stride_qm + offs_d[None, :] * stride_qk
    k_ptrs = K + k_off + offs_d[:, None] * stride_kk + offs_n[None, :] * stride_kn
    v_ptrs = V + v_off + offs_n[:, None] * stride_vn + offs_d[None, :] * stride_vk
    m_i = tl.full([BLOCK_M], float("-inf"), dtype=tl.float32)
    l_i = tl.zeros([BLOCK_M], dtype=tl.float32) + 1.0
    acc = tl.zeros([BLOCK_M, HEAD_DIM], dtype=tl.float32)
    q = tl.load(q_ptrs)
    acc, l_i, m_i = _attn_fwd_inner(
        acc,
        l_i,
        m_i,
        q,
        k_ptrs,
        v_ptrs,
        sm_scale,
        stride_kn,
        stride_vn,
        start_m,
        seqlen_k,
        BLOCK_M,
        BLOCK_N,
        HEAD_DIM,
        CAUSAL,
    )
    acc = acc / l_i[:, None]
    lse = m_i + tl.math.log2(l_i) / 1.4426950408889634
    o_ptrs = (
        Out
        + off_hz * stride_oh
        + offs_m[:, None] * stride_om
        + offs_d[None, :] * stride_ok
    )
    tl.store(o_ptrs, acc.to(Out.dtype.element_ty))
    tl.store(Lse + off_hz * seqlen_q + offs_m, lse)

# config = {"BLOCK_M": 128, "BLOCK_N": 16, "HEAD_DIM": 128, "arch": "sm_90", "causal": false, "dtype": "fp16", "num_stages": 2, "num_warps": 8}
# arch = sm_90


// ===== COMPILED SASS (sm_90a) =====

	.target	sm_90a

	.elftype	@"ET_EXEC"


//--------------------- .note.nv.tkinfo           --------------------------
	.section	.note.nv.tkinfo,"",@"SHT_NOTE"
	.sectionflags	@"SHF_NOTE_NV_TKINFO"
	.tkinfo
        /*0018*/ 	.word	0x00000002
        /*0030*/ 	.string	""
        /*0030*/ 	.string	"ptxas"
        /*0030*/ 	.string	"Cuda compilation tools, release 13.0, V13.0.88"
        /*0030*/ 	.string	"Build cuda_13.0.r13.0/compiler.36424714_0"
        /*0030*/ 	.string	"-v  -suppress-debug-info  -lineinfo  -arch sm_90a "



//--------------------- .note.nv.cuinfo           --------------------------
	.section	.note.nv.cuinfo,"",@"SHT_NOTE"
	.sectionflags	@"SHF_NOTE_NV_CUINFO"
        /*0018*/ 	.short	0x0002
        /*001a*/ 	.short	0x005a
        /*001c*/ 	.short	0x0082
	.zero		2


//--------------------- .nv.info                  --------------------------
	.section	.nv.info,"",@"SHT_CUDA_INFO"
	.align	4


	//----- nvinfo : EIATTR_REGCOUNT
	.align		4
        /*0000*/ 	.byte	0x04, 0x2f
        /*0002*/ 	.short	(.L_2 - .L_1)
	.align		4
.L_1:
        /*0004*/ 	.word	index@(attn_fwd)
        /*0008*/ 	.word	0x000000bf


	//----- nvinfo : EIATTR_FRAME_SIZE
	.align		4
.L_2:
        /*000c*/ 	.byte	0x04, 0x11
        /*000e*/ 	.short	(.L_4 - .L_3)
	.align		4
.L_3:
        /*0010*/ 	.word	index@(attn_fwd)
        /*0014*/ 	.word	0x00000000


	//----- nvinfo : EIATTR_MIN_STACK_SIZE
	.align		4
.L_4:
        /*0018*/ 	.byte	0x04, 0x12
        /*001a*/ 	.short	(.L_6 - .L_5)
	.align		4
.L_5:
        /*001c*/ 	.word	index@(attn_fwd)
        /*0020*/ 	.word	0x00000000
.L_6:


//--------------------- .nv.compat                --------------------------
	.section	.nv.compat,"",@"SHT_CUDA_COMPAT_INFO"
	.align	4
        /*0000*/ 	.byte	0x02, 0x09, 0x01, 0x00, 0x02, 0x02, 0x04, 0x00, 0x02, 0x05, 0x05, 0x00, 0x03, 0x07, 0x01, 0x01
        /*0010*/ 	.byte	0x02, 0x03, 0x00, 0x00, 0x02, 0x06, 0x01, 0x00, 0x04, 0x0b, 0x08, 0x00, 0x00, 0x00, 0x00, 0x00
        /*0020*/ 	.byte	0x00, 0x00, 0x00, 0x00


//--------------------- .nv.info.attn_fwd         --------------------------
	.section	.nv.info.attn_fwd,"",@"SHT_CUDA_INFO"
	.sectionflags	@""
	.align	4


	//----- nvinfo : EIATTR_CUDA_API_VERSION
	.align		4
        /*0000*/ 	.byte	0x04, 0x37
        /*0002*/ 	.short	(.L_8 - .L_7)
.L_7:
        /*0004*/ 	.word	0x00000082


	//----- nvinfo : EIATTR_KPARAM_INFO
	.align		4
.L_8:
        /*0008*/ 	.byte	0x04, 0x17
        /*000a*/ 	.short	(.L_10 - .L_9)
.L_9:
        /*000c*/ 	.word	0x00000000
        /*0010*/ 	.short	0x0019
        /*0012*/ 	.short	0x0080
        /*0014*/ 	.byte	0x00, 0xf4, 0x21, 0x00


	//----- nvinfo : EIATTR_KPARAM_INFO
	.align		4
.L_10:
        /*0018*/ 	.byte	0x04, 0x17
        /*001a*/ 	.short	(.L_12 - .L_11)
.L_11:
        /*001c*/ 	.word	0x00000000
        /*0020*/ 	.short	0x0018
        /*0022*/ 	.short	0x0078
        /*0024*/ 	.byte	0x00, 0xf4, 0x21, 0x00


	//----- nvinfo : EIATTR_KPARAM_INFO
	.align		4
.L_12:
        /*0028*/ 	.byte	0x04, 0x17
        /*002a*/ 	.short	(.L_14 - .L_13)
.L_13:
        /*002c*/ 	.word	0x00000000
        /*0030*/ 	.short	0x0017
        /*0032*/ 	.short	0x0070
        /*0034*/ 	.byte	0x00, 0xf0, 0x11, 0x00


	//----- nvinfo : EIATTR_KPARAM_INFO
	.align		4
.L_14:
        /*0038*/ 	.byte	0x04, 0x17
        /*003a*/ 	.short	(.L_16 - .L_15)
.L_15:
        /*003c*/ 	.word	0x00000000
        /*0040*/ 	.short	0x0016
        /*0042*/ 	.short	0x006c
        /*0044*/ 	.byte	0x00, 0xf0, 0x11, 0x00


	//----- nvinfo : EIATTR_KPARAM_INFO
	.align		4
.L_16:
        /*0048*/ 	.byte	0x04, 0x17
        /*004a*/ 	.short	(.L_18 - .L_17)
.L_17:
        /*004c*/ 	.word	0x00000000
        /*0050*/ 	.short	0x0015
        /*0052*/ 	.short	0x0068
        /*0054*/ 	.byte	0x00, 0xf0, 0x11, 0x00


	//----- nvinfo : EIATTR_KPARAM_INFO
	.align		4
.L_18:
        /*0058*/ 	.byte	0x04, 0x17
        /*005a*/ 	.short	(.L_20 - .L_19)
.L_19:
        /*005c*/ 	.word	0x00000000
        /*0060*/ 	.short	0x0014
        /*0062*/ 	.short	0x0064
        /*0064*/ 	.byte	0x00, 0xf0, 0x11, 0x00


	//----- nvinfo : EIATTR_KPARAM_INFO
	.align		4
.L_20:
        /*0068*/ 	.byte	0x04, 0x17
        /*006a*/ 	.short	(.L_22 - .L_21)
.L_21:
        /*006c*/ 	.word	0x00000000
        /*0070*/ 	.short	0x0013
        /*0072*/ 	.short	0x0060
        /*0074*/ 	.byte	0x00, 0xf0, 0x11, 0x00


	//----- nvinfo : EIATTR_KPARAM_INFO
	.align		4
.L_22:
        /*0078*/ 	.byte	0x04, 0x17
        /*007a*/ 	.short	(.L_24 - .L_23)
.L_23:
        /*007c*/ 	.word	0x00000000
        /*0080*/ 	.short	0x0012
        /*0082*/ 	.short	0x005c
        /*0084*/ 	.byte	0x00, 0xf0, 0x11, 0x00


	//----- nvinfo : EIATTR_KPARAM_INFO
	.align		4
.L_24:
        /*0088*/ 	.byte	0x04, 0x17
        /*008a*/ 	.short	(.L_26 - .L_25)
.L_25:
        /*008c*/ 	.word	0x00000000
        /*0090*/ 	.short	0x0011
        /*0092*/ 	.short	0x0058
        /*0094*/ 	.byte	0x00, 0xf0, 0x11, 0x00


	//----- nvinfo : EIATTR_KPARAM_INFO
	.align		4
.L_26:
        /*0098*/ 	.byte	0x04, 0x17
        /*009a*/ 	.short	(.L_28 - .L_27)
.L_27:
        /*009c*/ 	.word	0x00000000
        /*00a0*/ 	.short	0x0010
        /*00a2*/ 	.short	0x0054
        /*00a4*/ 	.byte	0x00, 0xf0, 0x11, 0x00


	//----- nvinfo : EIATTR_KPARAM_INFO
	.align		4
.L_28:
        /*00a8*/ 	.byte	0x04, 0x17
        /*00aa*/ 	.short	(.L_30 - .L_29)
.L_29:
        /*00ac*/ 	.word	0x00000000
        /*00b0*/ 	.short	0x000f
        /*00b2*/ 	.short	0x0050
        /*00b4*/ 	.byte	0x00, 0xf0, 0x11, 0x00


	//----- nvinfo : EIATTR_KPARAM_INFO
	.align		4
.L_30:
        /*00b8*/ 	.byte	0x04, 0x17
        /*00ba*/ 	.short	(.L_32 - .L_31)
.L_31:
        /*00bc*/ 	.word	0x00000000
        /*00c0*/ 	.short	0x000e
        /*00c2*/ 	.short	0x004c
        /*00c4*/ 	.byte	0x00, 0xf0, 0x11, 0x00


	//----- nvinfo : EIATTR_KPARAM_INFO
	.align		4
.L_32:
        /*00c8*/ 	.byte	0x04, 0x17
        /*00ca*/ 	.short	(.L_34 - .L_33)
.L_33:
        /*00cc*/ 	.word	0x00000000
        /*00d0*/ 	.short	0x000d
        /*00d2*/ 	.short	0x0048
        /*00d4*/ 	.byte	0x00, 0xf0, 0x11, 0x00


	//----- nvinfo : EIATTR_KPARAM_INFO
	.align		4
.L_34:
        /*00d8*/ 	.byte	0x04, 0x17
        /*00da*/ 	.short	(.L_36 - .L_35)
.L_35:
        /*00dc*/ 	.word	0x00000000
        /*00e0*/ 	.short	0x000c
        /*00e2*/ 	.short	0x0044
        /*00e4*/ 	.byte	0x00, 0xf0, 0x11, 0x00


	//----- nvinfo : EIATTR_KPARAM_INFO
	.align		4
.L_36:
        /*00e8*/ 	.byte	0x04, 0x17
        /*00ea*/ 	.short	(.L_38 - .L_37)
.L_37:
        /*00ec*/ 	.word	0x00000000
        /*00f0*/ 	.short	0x000b
        /*00f2*/ 	.short	0x0040
        /*00f4*/ 	.byte	0x00, 0xf0, 0x11, 0x00


	//----- nvinfo : EIATTR_KPARAM_INFO
	.align		4
.L_38:
        /*00f8*/ 	.byte	0x04, 0x17
        /*00fa*/ 	.short	(.L_40 - .L_39)
.L_39:
        /*00fc*/ 	.word	0x00000000
        /*0100*/ 	.short	0x000a
        /*0102*/ 	.short	0x003c
        /*0104*/ 	.byte	0x00, 0xf0, 0x11, 0x00


	//----- nvinfo : EIATTR_KPARAM_INFO
	.align		4
.L_40:
        /*0108*/ 	.byte	0x04, 0x17
        /*010a*/ 	.short	(.L_42 - .L_41)
.L_41:
        /*010c*/ 	.word	0x00000000
        /*0110*/ 	.short	0x0009
        /*0112*/ 	.short	0x0038
        /*0114*/ 	.byte	0x00, 0xf0, 0x11, 0x00


	//----- nvinfo : EIATTR_KPARAM_INFO
	.align		4
.L_42:
        /*0118*/ 	.byte	0x04, 0x17
        /*011a*/ 	.short	(.L_44 - .L_43)
.L_43:
        /*011c*/ 	.word	0x00000000
        /*0120*/ 	.short	0x0008
        /*0122*/ 	.short	0x0034
        /*0124*/ 	.byte	0x00, 0xf0, 0x11, 0x00


	//----- nvinfo : EIATTR_KPARAM_INFO
	.align		4
.L_44:
        /*0128*/ 	.byte	0x04, 0x17
        /*012a*/ 	.short	(.L_46 - .L_45)
.L_45:
        /*012c*/ 	.word	0x00000000
        /*0130*/ 	.short	0x0007
        /*0132*/ 	.short	0x0030
        /*0134*/ 	.byte	0x00, 0xf0, 0x11, 0x00


	//----- nvinfo : EIATTR_KPARAM_INFO
	.align		4
.L_46:
        /*0138*/ 	.byte	0x04, 0x17
        /*013a*/ 	.short	(.L_48 - .L_47)
.L_47:
        /*013c*/ 	.word	0x00000000
        /*0140*/ 	.short	0x0006
        /*0142*/ 	.short	0x002c
        /*0144*/ 	.byte	0x00, 0xf0, 0x11, 0x00


	//----- nvinfo : EIATTR_KPARAM_INFO
	.align		4
.L_48:
        /*0148*/ 	.byte	0x04, 0x17
        /*014a*/ 	.short	(.L_50 - .L_49)
.L_49:
        /*014c*/ 	.word	0x00000000
        /*0150*/ 	.short	0x0005
        /*0152*/ 	.short	0x0028
        /*0154*/ 	.byte	0x00, 0xf0, 0x11, 0x00


	//----- nvinfo : EIATTR_KPARAM_INFO
	.align		4
.L_50:
        /*0158*/ 	.byte	0x04, 0x17
        /*015a*/ 	.short	(.L_52 - .L_51)
.L_51:
        /*015c*/ 	.word	0x00000000
        /*0160*/ 	.short	0x0004
        /*0162*/ 	.short	0x0020
        /*0164*/ 	.byte	0x00, 0xf4, 0x21, 0x00


	//----- nvinfo : EIATTR_KPARAM_INFO
	.align		4
.L_52:
        /*0168*/ 	.byte	0x04, 0x17
        /*016a*/ 	.short	(.L_54 - .L_53)
.L_53:
        /*016c*/ 	.word	0x00000000
        /*0170*/ 	.short	0x0003
        /*0172*/ 	.short	0x0018
        /*0174*/ 	.byte	0x00, 0xf4, 0x21, 0x00


	//----- nvinfo : EIATTR_KPARAM_INFO
	.align		4
.L_54:
        /*0178*/ 	.byte	0x04, 0x17
        /*017a*/ 	.short	(.L_56 - .L_55)
.L_55:
        /*017c*/ 	.word	0x00000000
        /*0180*/ 	.short	0x0002
        /*0182*/ 	.short	0x0010
        /*0184*/ 	.byte	0x00, 0xf4, 0x21, 0x00


	//----- nvinfo : EIATTR_KPARAM_INFO
	.align		4
.L_56:
        /*0188*/ 	.byte	0x04, 0x17
        /*018a*/ 	.short	(.L_58 - .L_57)
.L_57:
        /*018c*/ 	.word	0x00000000
        /*0190*/ 	.short	0x0001
        /*0192*/ 	.short	0x0008
        /*0194*/ 	.byte	0x00, 0xf4, 0x21, 0x00


	//----- nvinfo : EIATTR_KPARAM_INFO
	.align		4
.L_58:
        /*0198*/ 	.byte	0x04, 0x17
        /*019a*/ 	.short	(.L_60 - .L_59)
.L_59:
        /*019c*/ 	.word	0x00000000
        /*01a0*/ 	.short	0x0000
        /*01a2*/ 	.short	0x0000
        /*01a4*/ 	.byte	0x00, 0xf4, 0x21, 0x00


	//----- nvinfo : EIATTR_SPARSE_MMA_MASK
	.align		4
.L_60:
        /*01a8*/ 	.byte	0x03, 0x50
        /*01aa*/ 	.short	0x0000


	//----- nvinfo : EIATTR_MAXREG_COUNT
	.align		4
        /*01ac*/ 	.byte	0x03, 0x1b
        /*01ae*/ 	.short	0x00ff


	//----- nvinfo : EIATTR_NUM_BARRIERS
	.align		4
        /*01b0*/ 	.byte	0x02, 0x4c
        /*01b2*/ 	.byte	0x01
	.zero		1


	//----- nvinfo : EIATTR_MERCURY_ISA_VERSION
	.align		4
        /*01b4*/ 	.byte	0x03, 0x5f
        /*01b6*/ 	.short	0x0101


	//----- nvinfo : EIATTR_COOP_GROUP_MASK_REGIDS
	.align		4
        /*01b8*/ 	.byte	0x04, 0x29
        /*01ba*/ 	.short	(.L_62 - .L_61)


	//   ....[0]....
.L_61:
        /*01bc*/ 	.word	0xffffffff


	//   ....[1]....
        /*01c0*/ 	.word	0xffffffff


	//   ....[2]....
        /*01c4*/ 	.word	0xffffffff


	//   ....[3]....
        /*01c8*/ 	.word	0xffffffff


	//   ....[4]....
        /*01cc*/ 	.word	0xffffffff


	//   ....[5]....
        /*01d0*/ 	.word	0xffffffff


	//   ....[6]....
        /*01d4*/ 	.word	0xffffffff


	//   ....[7]....
        /*01d8*/ 	.word	0xffffffff


	//----- nvinfo : EIATTR_COOP_GROUP_INSTR_OFFSETS
	.align		4
.L_62:
        /*01dc*/ 	.byte	0x04, 0x28
        /*01de*/ 	.short	(.L_64 - .L_63)


	//   ....[0]....
.L_63:
        /*01e0*/ 	.word	0x000025f0


	//   ....[1]....
        /*01e4*/ 	.word	0x00002620


	//   ....[2]....
        /*01e8*/ 	.word	0x00002640


	//   ....[3]....
        /*01ec*/ 	.word	0x00002660


	//   ....[4]....
        /*01f0*/ 	.word	0x00002e10


	//   ....[5]....
        /*01f4*/ 	.word	0x00002e20


	//   ....[6]....
        /*01f8*/ 	.word	0x00002e60


	//   ....[7]....
        /*01fc*/ 	.word	0x00002e70


	//----- nvinfo : EIATTR_EXIT_INSTR_OFFSETS
	.align		4
.L_64:
        /*0200*/ 	.byte	0x04, 0x1c
        /*0202*/ 	.short	(.L_66 - .L_65)


	//   ....[0]....
.L_65:
        /*0204*/ 	.word	0x00005c10


	//   ....[1]....
        /*0208*/ 	.word	0x00005c40


	//----- nvinfo : EIATTR_REQNTID
	.align		4
.L_66:
        /*020c*/ 	.byte	0x04, 0x10
        /*020e*/ 	.short	(.L_68 - .L_67)
.L_67:
        /*0210*/ 	.word	0x00000100
        /*0214*/ 	.word	0x00000001
        /*0218*/ 	.word	0x00000001


	//----- nvinfo : EIATTR_CBANK_PARAM_SIZE
	.align		4
.L_68:
        /*021c*/ 	.byte	0x03, 0x19
        /*021e*/ 	.short	0x0088


	//----- nvinfo : EIATTR_PARAM_CBANK
	.align		4
        /*0220*/ 	.byte	0x04, 0x0a
        /*0222*/ 	.short	(.L_70 - .L_69)
	.align		4
.L_69:
        /*0224*/ 	.word	index@(.nv.constant0.attn_fwd)
        /*0228*/ 	.short	0x0210
        /*022a*/ 	.short	0x0088


	//----- nvinfo : EIATTR_SW_WAR
	.align		4
.L_70:
        /*022c*/ 	.byte	0x04, 0x36
        /*022e*/ 	.short	(.L_72 - .L_71)
.L_71:
        /*0230*/ 	.word	0x00000008
.L_72:


//--------------------- .nv.callgraph             --------------------------
	.section	.nv.callgraph,"",@"SHT_CUDA_CALLGRAPH"
	.align	4
	.sectionentsize	8
	.align		4
        /*0000*/ 	.word	0x00000000
	.align		4
        /*0004*/ 	.word	0xffffffff
	.align		4
        /*0008*/ 	.word	0x00000000
	.align		4
        /*000c*/ 	.word	0xfffffffe
	.align		4
        /*0010*/ 	.word	0x00000000
	.align		4
        /*0014*/ 	.word	0xfffffffd
	.align		4
        /*0018*/ 	.word	0x00000000
	.align		4
        /*001c*/ 	.word	0xfffffffc


//--------------------- .nv.constant4             --------------------------
	.section	.nv.constant4,"a",@progbits
	.align	8
	.align		8
.nv.constant4:
        /*0000*/ 	.dword	_$_str


//--------------------- .text.attn_fwd            --------------------------
	.section	.text.attn_fwd,"ax",@progbits
	.align	128
        .global         attn_fwd
        .type           attn_fwd,@function
        .size           attn_fwd,(.L_x_3 - attn_fwd)
        .other          attn_fwd,@"STO_CUDA_ENTRY STV_DEFAULT"
attn_fwd:
.text.attn_fwd:
[----:B------:R-:W-:Y:S01]  /*0000*/  LDC R1, c[0x0][0x28] ;  /* 0x00000a00ff017b82 */ /* 0x000fe20000000800 */
[----:B------:R-:W0:Y:S07]  /*0010*/  S2R R4, SR_TID.X ;  /* 0x0000000000047919 */ /* 0x000e2e0000002100 */
[----:B------:R-:W1:Y:S01]  /*0020*/  S2UR UR6, SR_CTAID.Y ;  /* 0x00000000000679c3 */ /* 0x000e620000002600 */
[----:B------:R-:W-:Y:S01]  /*0030*/  ULDC.64 UR4, c[0x0][0x240] ;  /* 0x0000900000047ab9 */ /* 0x000fe20000000a00 */
[----:B------:R-:W-:Y:S01]  /*0040*/  ULDC.64 UR40, c[0x0][0x208] ;  /* 0x0000820000287ab9 */ /* 0x000fe20000000a00 */
[----:B------:R-:W2:Y:S05]  /*0050*/  S2R R0, SR_CTAID.X ;  /* 0x0000000000007919 */ /* 0x000eaa0000002500 */
[----:B------:R-:W3:Y:S08]  /*0060*/  LDC R13, c[0x0][0x248] ;  /* 0x00009200ff0d7b82 */ /* 0x000ef00000000800 */
[----:B------:R-:W4:Y:S01]  /*0070*/  LDC.64 R10, c[0x0][0x210] ;  /* 0x00008400ff0a7b82 */ /* 0x000f220000000a00 */
[----:B-1----:R-:W-:-:S04]  /*0080*/  UIMAD UR4, UR6, UR4, URZ ;  /* 0x00000004060472a4 */ /* 0x002fc8000f8e023f */
[----:B------:R-:W-:Y:S01]  /*0090*/  USHF.L.U32 UR7, UR4, 0x1, URZ ;  /* 0x0000000104077899 */ /* 0x000fe2000800063f */
[----:B0-----:R-:W-:Y:S02]  /*00a0*/  LOP3.LUT R5, R4, 0x7f, RZ, 0xc0, !PT ;  /* 0x0000007f04057812 */ /* 0x001fe400078ec0ff */
[----:B------:R-:W-:-:S03]  /*00b0*/  SHF.R.U32.HI R6, RZ, 0x7, R4 ;  /* 0x00000007ff067819 */ /* 0x000fc60000011604 */
[----:B--2---:R-:W-:Y:S01]  /*00c0*/  IMAD R0, R0, 0x80, R5 ;  /* 0x0000008000007824 */ /* 0x004fe200078e0205 */
[----:B------:R-:W-:-:S03]  /*00d0*/  SGXT.U32 R6, R6, 0x1 ;  /* 0x000000010606781a */ /* 0x000fc60000000000 */
[----:B------:R-:W-:Y:S01]  /*00e0*/  IMAD R2, R0, UR5, RZ ;  /* 0x0000000500027c24 */ /* 0x000fe2000f8e02ff */
[----:B------:R-:W-:Y:S01]  /*00f0*/  UIMAD.WIDE UR4, UR4, 0x2, URZ ;  /* 0x00000002040478a5 */ /* 0x000fe2000f8e023f */
[----:B---3--:R-:W-:Y:S02]  /*0100*/  IMAD R8, R6, R13, RZ ;  /* 0x0000000d06087224 */ /* 0x008fe400078e02ff */
[C---:B------:R-:W-:Y:S02]  /*0110*/  IMAD.SHL.U32 R7, R2.reuse, 0x2, RZ ;  /* 0x0000000202077824 */ /* 0x040fe400078e00ff */
[----:B------:R-:W-:Y:S02]  /*0120*/  IMAD R12, R13, 0x2, R8 ;  /* 0x000000020d0c7824 */ /* 0x000fe400078e0208 */
[----:B------:R-:W-:Y:S01]  /*0130*/  IMAD.HI R2, R2, 0x2, RZ ;  /* 0x0000000202027827 */ /* 0x000fe200078e02ff */
[----:B----4-:R-:W-:-:S03]  /*0140*/  IADD3 R7, P0, P1, R7, UR7, R10 ;  /* 0x0000000707077c10 */ /* 0x010fc6000f91e00a */
[C---:B------:R-:W-:Y:S01]  /*0150*/  IMAD R18, R13.reuse, 0x2, R12 ;  /* 0x000000020d127824 */ /* 0x040fe200078e020c */
[----:B------:R-:W-:Y:S02]  /*0160*/  IADD3.X R2, R2, UR5, R11, P0, P1 ;  /* 0x0000000502027c10 */ /* 0x000fe400087e240b */
[-C--:B------:R-:W-:Y:S01]  /*0170*/  LEA R10, P0, R8, R7.reuse, 0x1 ;  /* 0x00000007080a7211 */ /* 0x080fe200078008ff */
[C---:B------:R-:W-:Y:S01]  /*0180*/  IMAD R22, R13.reuse, 0x2, R18 ;  /* 0x000000020d167824 */ /* 0x040fe200078e0212 */
[-C--:B------:R-:W-:Y:S02]  /*0190*/  LEA R14, P1, R12, R7.reuse, 0x1 ;  /* 0x000000070c0e7211 */ /* 0x080fe400078208ff */
[-C--:B------:R-:W-:Y:S02]  /*01a0*/  LEA.HI.X.SX32 R11, R8, R2.reuse, 0x1, P0 ;  /* 0x00000002080b7211 */ /* 0x080fe400000f0eff */
[-C--:B------:R-:W-:Y:S01]  /*01b0*/  LEA.HI.X.SX32 R15, R12, R2.reuse, 0x1, P1 ;  /* 0x000000020c0f7211 */ /* 0x080fe200008f0eff */
[C---:B------:R-:W-:Y:S01]  /*01c0*/  IMAD R12, R13.reuse, 0x2, R22 ;  /* 0x000000020d0c7824 */ /* 0x040fe200078e0216 */
[CC--:B------:R-:W-:Y:S01]  /*01d0*/  LEA R16, P0, R18.reuse, R7.reuse, 0x1 ;  /* 0x0000000712107211 */ /* 0x0c0fe200078008ff */
[----:B------:R-:W2:Y:S02]  /*01e0*/  LDG.E.U16 R3, desc[UR40][R10.64] ;  /* 0x000000280a037981 */ /* 0x000ea4000c1e1500 */
[----:B------:R-:W-:Y:S01]  /*01f0*/  IMAD R24, R13, 0x2, R12 ;  /* 0x000000020d187824 */ /* 0x000fe200078e020c */
[----:B------:R-:W-:Y:S01]  /*0200*/  LEA.HI.X.SX32 R17, R18, R2, 0x1, P0 ;  /* 0x0000000212117211 */ /* 0x000fe200000f0eff */
[----:B------:R0:W3:Y:S01]  /*0210*/  LDG.E.U16 R8, desc[UR40][R14.64] ;  /* 0x000000280e087981 */ /* 0x0000e2000c1e1500 */
[----:B------:R-:W-:-:S02]  /*0220*/  LEA R18, P0, R22, R7, 0x1 ;  /* 0x0000000716127211 */ /* 0x000fc400078008ff */
[-C--:B------:R-:W-:Y:S01]  /*0230*/  LEA R20, P1, R12, R7.reuse, 0x1 ;  /* 0x000000070c147211 */ /* 0x080fe200078208ff */
[----:B------:R1:W4:Y:S01]  /*0240*/  LDG.E.U16 R9, desc[UR40][R16.64] ;  /* 0x0000002810097981 */ /* 0x000322000c1e1500 */
[-C--:B------:R-:W-:Y:S02]  /*0250*/  LEA.HI.X.SX32 R19, R22, R2.reuse, 0x1, P0 ;  /* 0x0000000216137211 */ /* 0x080fe400000f0eff */
[-C--:B------:R-:W-:Y:S01]  /*0260*/  LEA.HI.X.SX32 R21, R12, R2.reuse, 0x1, P1 ;  /* 0x000000020c157211 */ /* 0x080fe200008f0eff */
[C---:B------:R-:W-:Y:S01]  /*0270*/  IMAD R12, R13.reuse, 0x2, R24 ;  /* 0x000000020d0c7824 */ /* 0x040fe200078e0218 */
[CC--:B------:R-:W-:Y:S01]  /*0280*/  LEA R22, P0, R24.reuse, R7.reuse, 0x1 ;  /* 0x0000000718167211 */ /* 0x0c0fe200078008ff */
[----:B------:R5:W4:Y:S03]  /*0290*/  LDG.E.U16 R10, desc[UR40][R18.64] ;  /* 0x00000028120a7981 */ /* 0x000b26000c1e1500 */
[-C--:B------:R-:W-:Y:S01]  /*02a0*/  LEA.HI.X.SX32 R23, R24, R2.reuse, 0x1, P0 ;  /* 0x0000000218177211 */ /* 0x080fe200000f0eff */
[C---:B------:R-:W-:Y:S01]  /*02b0*/  IMAD R26, R13.reuse, 0x2, R12 ;  /* 0x000000020d1a7824 */ /* 0x040fe200078e020c */
[CC--:B0-----:R-:W-:Y:S01]  /*02c0*/  LEA R14, P0, R12.reuse, R7.reuse, 0x1 ;  /* 0x000000070c0e7211 */ /* 0x0c1fe200078008ff */
[----:B------:R0:W3:Y:S03]  /*02d0*/  LDG.E.U16 R11, desc[UR40][R20.64] ;  /* 0x00000028140b7981 */ /* 0x0000e6000c1e1500 */
[-C--:B------:R-:W-:Y:S01]  /*02e0*/  LEA.HI.X.SX32 R15, R12, R2.reuse, 0x1, P0 ;  /* 0x000000020c0f7211 */ /* 0x080fe200000f0eff */
[C---:B------:R-:W-:Y:S01]  /*02f0*/  IMAD R12, R13.reuse, 0x2, R26 ;  /* 0x000000020d0c7824 */ /* 0x040fe200078e021a */
[-C--:B-1----:R-:W-:Y:S01]  /*0300*/  LEA R16, P0, R26, R7.reuse, 0x1 ;  /* 0x000000071a107211 */ /* 0x082fe200078008ff */
[----:B------:R-:W4:Y:S02]  /*0310*/  LDG.E.U16 R31, desc[UR40][R22.64] ;  /* 0x00000028161f7981 */ /* 0x000f24000c1e1500 */
[----:B------:R-:W-:Y:S01]  /*0320*/  IMAD R28, R13, 0x2, R12 ;  /* 0x000000020d1c7824 */ /* 0x000fe200078e020c */
[----:B------:R-:W-:Y:S01]  /*0330*/  LEA R24, P1, R12, R7, 0x1 ;  /* 0x000000070c187211 */ /* 0x000fe200078208ff */
[----:B------:R1:W4:Y:S01]  /*0340*/  LDG.E.U16 R33, desc[UR40][R14.64] ;  /* 0x000000280e217981 */ /* 0x000322000c1e1500 */
[----:B------:R-:W-:-:S02]  /*0350*/  LEA.HI.X.SX32 R17, R26, R2, 0x1, P0 ;  /* 0x000000021a117211 */ /* 0x000fc400000f0eff */
[-C--:B------:R-:W-:Y:S01]  /*0360*/  LEA.HI.X.SX32 R25, R12, R2.reuse, 0x1, P1 ;  /* 0x000000020c197211 */ /* 0x080fe200008f0eff */
[C---:B------:R-:W-:Y:S01]  /*0370*/  IMAD R12, R13.reuse, 0x2, R28 ;  /* 0x000000020d0c7824 */ /* 0x040fe200078e021c */
[CC--:B-----5:R-:W-:Y:S01]  /*0380*/  LEA R18, P0, R28.reuse, R7.reuse, 0x1 ;  /* 0x000000071c127211 */ /* 0x0e0fe200078008ff */
[----:B------:R5:W4:Y:S03]  /*0390*/  LDG.E.U16 R35, desc[UR40][R16.64] ;  /* 0x0000002810237981 */ /* 0x000b26000c1e1500 */
[-C--:B------:R-:W-:Y:S01]  /*03a0*/  LEA.HI.X.SX32 R19, R28, R2.reuse, 0x1, P0 ;  /* 0x000000021c137211 */ /* 0x080fe200000f0eff */
[C---:B------:R-:W-:Y:S01]  /*03b0*/  IMAD R26, R13.reuse, 0x2, R12 ;  /* 0x000000020d1a7824 */ /* 0x040fe200078e020c */
[CC--:B0-----:R-:W-:Y:S01]  /*03c0*/  LEA R20, P0, R12.reuse, R7.reuse, 0x1 ;  /* 0x000000070c147211 */ /* 0x0c1fe200078008ff */
[----:B------:R-:W4:Y:S03]  /*03d0*/  LDG.E.U16 R37, desc[UR40][R24.64] ;  /* 0x0000002818257981 */ /* 0x000f26000c1e1500 */
[-C--:B------:R-:W-:Y:S01]  /*03e0*/  LEA.HI.X.SX32 R21, R12, R2.reuse, 0x1, P0 ;  /* 0x000000020c157211 */ /* 0x080fe200000f0eff */
[C---:B------:R-:W-:Y:S01]  /*03f0*/  IMAD R12, R13.reuse, 0x2, R26 ;  /* 0x000000020d0c7824 */ /* 0x040fe200078e021a */
[-C--:B-1----:R-:W-:Y:S01]  /*0400*/  LEA R14, P0, R26, R7.reuse, 0x1 ;  /* 0x000000071a0e7211 */ /* 0x082fe200078008ff */
[----:B------:R0:W4:Y:S02]  /*0410*/  LDG.E.U16 R39, desc[UR40][R18.64] ;  /* 0x0000002812277981 */ /* 0x000124000c1e1500 */
        /* <DEDUP_REMOVED lines=32> */
[C---:B------:R-:W-:Y:S01]  /*0620*/  IMAD R28, R13.reuse, 0x2, R12 ;  /* 0x000000020d1c7824 */ /* 0x040fe200078e020c */
[-C--:B------:R-:W-:Y:S01]  /*0630*/  LEA R22, P1, R12, R7.reuse, 0x1 ;  /* 0x000000070c167211 */ /* 0x080fe200078208ff */
[----:B------:R1:W4:Y:S01]  /*0640*/  LDG.E.U16 R53, desc[UR40][R16.64] ;  /* 0x0000002810357981 */ /* 0x000322000c1e1500 */
[----:B------:R-:W-:Y:S01]  /*0650*/  LEA.HI.X.SX32 R19, R26, R2, 0x1, P0 ;  /* 0x000000021a137211 */ /* 0x000fe200000f0eff */
[----:B------:R-:W-:Y:S01]  /*0660*/  IMAD R26, R13, 0x2, R28 ;  /* 0x000000020d1a7824 */ /* 0x000fe200078e021c */
[----:B-----5:R-:W-:-:S02]  /*0670*/  LEA R20, P0, R28, R7, 0x1 ;  /* 0x000000071c147211 */ /* 0x020fc400078008ff */
[-C--:B------:R-:W-:Y:S01]  /*0680*/  LEA.HI.X.SX32 R23, R12, R2.reuse, 0x1, P1 ;  /* 0x000000020c177211 */ /* 0x080fe200008f0eff */
[C---:B------:R-:W-:Y:S01]  /*0690*/  IMAD R12, R13.reuse, 0x2, R26 ;  /* 0x000000020d0c7824 */ /* 0x040fe200078e021a */
[-C--:B------:R-:W-:Y:S01]  /*06a0*/  LEA.HI.X.SX32 R21, R28, R2.reuse, 0x1, P0 ;  /* 0x000000021c157211 */ /* 0x080fe200000f0eff */
[----:B------:R5:W4:Y:S01]  /*06b0*/  LDG.E.U16 R54, desc[UR40][R18.64] ;  /* 0x0000002812367981 */ /* 0x000b22000c1e1500 */
[CC--:B0-----:R-:W-:Y:S01]  /*06c0*/  LEA R14, P0, R26.reuse, R7.reuse, 0x1 ;  /* 0x000000071a0e7211 */ /* 0x0c1fe200078008ff */
[C---:B------:R-:W-:Y:S02]  /*06d0*/  IMAD R28, R13.reuse, 0x2, R12 ;  /* 0x000000020d1c7824 */ /* 0x040fe400078e020c */
[----:B------:R0:W4:Y:S01]  /*06e0*/  LDG.E.U16 R56, desc[UR40][R20.64] ;  /* 0x0000002814387981 */ /* 0x000122000c1e1500 */
[-C--:B------:R-:W-:Y:S01]  /*06f0*/  LEA.HI.X.SX32 R15, R26, R2.reuse, 0x1, P0 ;  /* 0x000000021a0f7211 */ /* 0x080fe200000f0eff */
[C---:B------:R-:W-:Y:S01]  /*0700*/  IMAD R26, R13.reuse, 0x2, R28 ;  /* 0x000000020d1a7824 */ /* 0x040fe200078e021c */
[-C--:B-1----:R-:W-:Y:S01]  /*0710*/  LEA R16, P0, R12, R7.reuse, 0x1 ;  /* 0x000000070c107211 */ /* 0x082fe200078008ff */
[----:B------:R-:W4:Y:S02]  /*0720*/  LDG.E.U16 R55, desc[UR40][R22.64] ;  /* 0x0000002816377981 */ /* 0x000f24000c1e1500 */
[C---:B------:R-:W-:Y:S01]  /*0730*/  IMAD R30, R13.reuse, 0x2, R26 ;  /* 0x000000020d1e7824 */ /* 0x040fe200078e021a */
[----:B------:R-:W-:Y:S01]  /*0740*/  LEA R24, P1, R28, R7, 0x1 ;  /* 0x000000071c187211 */ /* 0x000fe200078208ff */
[----:B------:R1:W4:Y:S01]  /*0750*/  LDG.E.U16 R57, desc[UR40][R14.64] ;  /* 0x000000280e397981 */ /* 0x000322000c1e1500 */
[-C--:B------:R-:W-:Y:S01]  /*0760*/  LEA.HI.X.SX32 R17, R12, R2.reuse, 0x1, P0 ;  /* 0x000000020c117211 */ /* 0x080fe200000f0eff */
[----:B------:R-:W-:Y:S01]  /*0770*/  IMAD R12, R13, 0x2, R30 ;  /* 0x000000020d0c7824 */ /* 0x000fe200078e021e */
[----:B------:R-:W-:-:S02]  /*0780*/  LEA.HI.X.SX32 R25, R28, R2, 0x1, P1 ;  /* 0x000000021c197211 */ /* 0x000fc400008f0eff */
[CC--:B-----5:R-:W-:Y:S01]  /*0790*/  LEA R18, P0, R26.reuse, R7.reuse, 0x1 ;  /* 0x000000071a127211 */ /* 0x0e0fe200078008ff */
[C---:B------:R-:W-:Y:S01]  /*07a0*/  IMAD R28, R13.reuse, 0x2, R12 ;  /* 0x000000020d1c7824 */ /* 0x040fe200078e020c */
[----:B------:R5:W4:Y:S02]  /*07b0*/  LDG.E.U16 R58, desc[UR40][R16.64] ;  /* 0x00000028103a7981 */ /* 0x000b24000c1e1500 */
[-C--:B------:R-:W-:Y:S01]  /*07c0*/  LEA.HI.X.SX32 R19, R26, R2.reuse, 0x1, P0 ;  /* 0x000000021a137211 */ /* 0x080fe200000f0eff */
[C---:B------:R-:W-:Y:S01]  /*07d0*/  IMAD R26, R13.reuse, 0x2, R28 ;  /* 0x000000020d1a7824 */ /* 0x040fe200078e021c */
[CC--:B0-----:R-:W-:Y:S01]  /*07e0*/  LEA R20, P0, R30.reuse, R7.reuse, 0x1 ;  /* 0x000000071e147211 */ /* 0x0c1fe200078008ff */
[----:B------:R0:W4:Y:S02]  /*07f0*/  LDG.E.U16 R59, desc[UR40][R24.64] ;  /* 0x00000028183b7981 */ /* 0x000124000c1e1500 */
[C---:B------:R-:W-:Y:S01]  /*0800*/  IMAD R32, R13.reuse, 0x2, R26 ;  /* 0x000000020d207824 */ /* 0x040fe200078e021a */
[-C--:B------:R-:W-:Y:S01]  /*0810*/  LEA.HI.X.SX32 R21, R30, R2.reuse, 0x1, P0 ;  /* 0x000000021e157211 */ /* 0x080fe200000f0eff */
[----:B------:R0:W4:Y:S02]  /*0820*/  LDG.E.U16 R60, desc[UR40][R18.64] ;  /* 0x00000028123c7981 */ /* 0x000124000c1e1500 */
[C---:B------:R-:W-:Y:S01]  /*0830*/  IMAD R30, R13.reuse, 0x2, R32 ;  /* 0x000000020d1e7824 */ /* 0x040fe200078e0220 */
[C---:B-1----:R-:W-:Y:S01]  /*0840*/  LEA R14, P0, R12.reuse, R7, 0x1 ;  /* 0x000000070c0e7211 */ /* 0x042fe200078008ff */
[----:B------:R1:W4:Y:S02]  /*0850*/  LDG.E.U16 R61, desc[UR40][R20.64] ;  /* 0x00000028143d7981 */ /* 0x000324000c1e1500 */
[----:B------:R-:W-:Y:S01]  /*0860*/  IMAD R34, R13, 0x2, R30 ;  /* 0x000000020d227824 */ /* 0x000fe200078e021e */
[----:B------:R-:W-:-:S03]  /*0870*/  LEA.HI.X.SX32 R15, R12, R2, 0x1, P0 ;  /* 0x000000020c0f7211 */ /* 0x000fc600000f0eff */
[C---:B------:R-:W-:Y:S01]  /*0880*/  IMAD R12, R13.reuse, 0x2, R34 ;  /* 0x000000020d0c7824 */ /* 0x040fe200078e0222 */
[-C--:B-----5:R-:W-:Y:S01]  /*0890*/  LEA R16, P0, R26, R7.reuse, 0x1 ;  /* 0x000000071a107211 */ /* 0x0a0fe200078008ff */
[----:B------:R5:W4:Y:S02]  /*08a0*/  LDG.E.U16 R62, desc[UR40][R14.64] ;  /* 0x000000280e3e7981 */ /* 0x000b24000c1e1500 */
[C---:B0-----:R-:W-:Y:S01]  /*08b0*/  IMAD R24, R13.reuse, 0x2, R12 ;  /* 0x000000020d187824 */ /* 0x041fe200078e020c */
[-C--:B------:R-:W-:Y:S02]  /*08c0*/  LEA R22, P1, R28, R7.reuse, 0x1 ;  /* 0x000000071c167211 */ /* 0x080fe400078208ff */
[-C--:B------:R-:W-:Y:S01]  /*08d0*/  LEA.HI.X.SX32 R17, R26, R2.reuse, 0x1, P0 ;  /* 0x000000021a117211 */ /* 0x080fe200000f0eff */
[C---:B------:R-:W-:Y:S01]  /*08e0*/  IMAD R26, R13.reuse, 0x2, R24 ;  /* 0x000000020d1a7824 */ /* 0x040fe200078e0218 */
[-C--:B------:R-:W-:Y:S02]  /*08f0*/  LEA R18, P0, R32, R7.reuse, 0x1 ;  /* 0x0000000720127211 */ /* 0x080fe400078008ff */
[-C--:B------:R-:W-:Y:S01]  /*0900*/  LEA.HI.X.SX32 R23, R28, R2.reuse, 0x1, P1 ;  /* 0x000000021c177211 */ /* 0x080fe200008f0eff */
[C---:B------:R-:W-:Y:S01]  /*0910*/  IMAD R28, R13.reuse, 0x2, R26 ;  /* 0x000000020d1c7824 */ /* 0x040fe200078e021a */
[-C--:B------:R-:W-:Y:S01]  /*0920*/  LEA.HI.X.SX32 R19, R32, R2.reuse, 0x1, P0 ;  /* 0x0000000220137211 */ /* 0x080fe200000f0eff */
[----:B------:R-:W4:Y:S01]  /*0930*/  LDG.E.U16 R64, desc[UR40][R16.64] ;  /* 0x0000002810407981 */ /* 0x000f22000c1e1500 */
[-C--:B-1----:R-:W-:Y:S01]  /*0940*/  LEA R20, P0, R30, R7.reuse, 0x1 ;  /* 0x000000071e147211 */ /* 0x082fe200078008ff */
[C---:B------:R-:W-:Y:S01]  /*0950*/  IMAD R32, R13.reuse, 0x2, R28 ;  /* 0x000000020d207824 */ /* 0x040fe200078e021c */
[----:B-----5:R-:W-:Y:S01]  /*0960*/  LEA R14, P1, R34, R7, 0x1 ;  /* 0x00000007220e7211 */ /* 0x020fe200078208ff */
[----:B------:R0:W5:Y:S01]  /*0970*/  LDG.E.U16 R63, desc[UR40][R22.64] ;  /* 0x00000028163f7981 */ /* 0x000162000c1e1500 */
[-C--:B------:R-:W-:Y:S01]  /*0980*/  LEA.HI.X.SX32 R21, R30, R2.reuse, 0x1, P0 ;  /* 0x000000021e157211 */ /* 0x080fe200000f0eff */
[C---:B------:R-:W-:Y:S01]  /*0990*/  IMAD R30, R13.reuse, 0x2, R32 ;  /* 0x000000020d1e7824 */ /* 0x040fe200078e0220 */
[----:B------:R-:W-:Y:S01]  /*09a0*/  LEA.HI.X.SX32 R15, R34, R2, 0x1, P1 ;  /* 0x00000002220f7211 */ /* 0x000fe200008f0eff */
[----:B------:R1:W5:Y:S02]  /*09b0*/  LDG.E.U16 R65, desc[UR40][R18.64] ;  /* 0x0000002812417981 */ /* 0x000364000c1e1500 */
[----:B------:R-:W-:-:S02]  /*09c0*/  IMAD R34, R13, 0x2, R30 ;  /* 0x000000020d227824 */ /* 0x000fc400078e021e */
[----:B------:R1:W5:Y:S01]  /*09d0*/  LDG.E.U16 R67, desc[UR40][R14.64] ;  /* 0x000000280e437981 */ /* 0x000362000c1e1500 */
[----:B0-----:R-:W-:-:S03]  /*09e0*/  LEA R22, P0, R12, R7, 0x1 ;  /* 0x000000070c167211 */ /* 0x001fc600078008ff */
[----:B------:R-:W5:Y:S01]  /*09f0*/  LDG.E.U16 R66, desc[UR40][R20.64] ;  /* 0x0000002814427981 */ /* 0x000f62000c1e1500 */
[----:B------:R-:W-:Y:S01]  /*0a00*/  LEA.HI.X.SX32 R23, R12, R2, 0x1, P0 ;  /* 0x000000020c177211 */ /* 0x000fe200000f0eff */
[----:B------:R-:W-:Y:S01]  /*0a10*/  IMAD R12, R13, 0x2, R34 ;  /* 0x000000020d0c7824 */ /* 0x000fe200078e0222 */
[----:B------:R-:W-:-:S03]  /*0a20*/  LEA R16, P0, R24, R7, 0x1 ;  /* 0x0000000718107211 */ /* 0x000fc600078008ff */
[C---:B------:R-:W-:Y:S01]  /*0a30*/  IMAD R36, R13.reuse, 0x2, R12 ;  /* 0x000000020d247824 */ /* 0x040fe200078e020c */
[-C--:B------:R-:W-:Y:S01]  /*0a40*/  LEA.HI.X.SX32 R17, R24, R2.reuse, 0x1, P0 ;  /* 0x0000000218117211 */ /* 0x080fe200000f0eff */
[----:B------:R0:W5:Y:S01]  /*0a50*/  LDG.E.U16 R68, desc[UR40][R22.64] ;  /* 0x0000002816447981 */ /* 0x000162000c1e1500 */
[-C--:B-1----:R-:W-:Y:S01]  /*0a60*/  LEA R18, P0, R26, R7.reuse, 0x1 ;  /* 0x000000071a127211 */ /* 0x082fe200078008ff */
[C---:B------:R-:W-:Y:S01]  /*0a70*/  IMAD R38, R13.reuse, 0x2, R36 ;  /* 0x000000020d267824 */ /* 0x040fe200078e0224 */
[-C--:B------:R-:W-:Y:S01]  /*0a80*/  LEA R24, P1, R28, R7.reuse, 0x1 ;  /* 0x000000071c187211 */ /* 0x080fe200078208ff */
[----:B------:R1:W5:Y:S01]  /*0a90*/  LDG.E.U16 R69, desc[UR40][R16.64] ;  /* 0x0000002810457981 */ /* 0x000362000c1e1500 */
[-C--:B------:R-:W-:Y:S01]  /*0aa0*/  LEA.HI.X.SX32 R19, R26, R2.reuse, 0x1, P0 ;  /* 0x000000021a137211 */ /* 0x080fe200000f0eff */
[C---:B------:R-:W-:Y:S01]  /*0ab0*/  IMAD R26, R13.reuse, 0x2, R38 ;  /* 0x000000020d1a7824 */ /* 0x040fe200078e0226 */
[-C--:B------:R-:W-:Y:S02]  /*0ac0*/  LEA.HI.X.SX32 R25, R28, R2.reuse, 0x1, P1 ;  /* 0x000000021c197211 */ /* 0x080fe400008f0eff */
[-C--:B------:R-:W-:Y:S01]  /*0ad0*/  LEA R14, P0, R32, R7.reuse, 0x1 ;  /* 0x00000007200e7211 */ /* 0x080fe200078008ff */
[C---:B------:R-:W-:Y:S01]  /*0ae0*/  IMAD R28, R13.reuse, 0x2, R26 ;  /* 0x000000020d1c7824 */ /* 0x040fe200078e021a */
[-C--:B0-----:R-:W-:Y:S01]  /*0af0*/  LEA R22, P1, R12, R7.reuse, 0x1 ;  /* 0x000000070c167211 */ /* 0x081fe200078208ff */
[----:B------:R0:W5:Y:S01]  /*0b00*/  LDG.E.U16 R70, desc[UR40][R18.64] ;  /* 0x0000002812467981 */ /* 0x000162000c1e1500 */
[-C--:B------:R-:W-:Y:S01]  /*0b10*/  LEA.HI.X.SX32 R15, R32, R2.reuse, 0x1, P0 ;  /* 0x00000002200f7211 */ /* 0x080fe200000f0eff */
[C---:B------:R-:W-:Y:S01]  /*0b20*/  IMAD R32, R13.reuse, 0x2, R28 ;  /* 0x000000020d207824 */ /* 0x040fe200078e021c */
[CC--:B------:R-:W-:Y:S01]  /*0b30*/  LEA R20, P0, R30.reuse, R7.reuse, 0x1 ;  /* 0x000000071e147211 */ /* 0x0c0fe200078008ff */
[----:B------:R-:W5:Y:S02]  /*0b40*/  LDG.E.U16 R71, desc[UR40][R24.64] ;  /* 0x0000002818477981 */ /* 0x000f64000c1e1500 */
[C---:B------:R-:W-:Y:S01]  /*0b50*/  IMAD R40, R13.reuse, 0x2, R32 ;  /* 0x000000020d287824 */ /* 0x040fe200078e0220 */
[-C--:B------:R-:W-:Y:S01]  /*0b60*/  LEA.HI.X.SX32 R21, R30, R2.reuse, 0x1, P0 ;  /* 0x000000021e157211 */ /* 0x080fe200000f0eff */
[----:B------:R0:W5:Y:S02]  /*0b70*/  LDG.E.U16 R72, desc[UR40][R14.64] ;  /* 0x000000280e487981 */ /* 0x000164000c1e1500 */
[C---:B------:R-:W-:Y:S01]  /*0b80*/  IMAD R30, R13.reuse, 0x2, R40 ;  /* 0x000000020d1e7824 */ /* 0x040fe200078e0228 */
[----:B-1----:R-:W-:Y:S01]  /*0b90*/  LEA R16, P0, R34, R7, 0x1 ;  /* 0x0000000722107211 */ /* 0x002fe200078008ff */
[----:B------:R1:W5:Y:S02]  /*0ba0*/  LDG.E.U16 R73, desc[UR40][R20.64] ;  /* 0x0000002814497981 */ /* 0x000364000c1e1500 */
[----:B------:R-:W-:Y:S01]  /*0bb0*/  IMAD R42, R13, 0x2, R30 ;  /* 0x000000020d2a7824 */ /* 0x000fe200078e021e */
[----:B------:R-:W-:-:S02]  /*0bc0*/  LEA.HI.X.SX32 R23, R12, R2, 0x1, P1 ;  /* 0x000000020c177211 */ /* 0x000fc400008f0eff */
[-C--:B------:R-:W-:Y:S01]  /*0bd0*/  LEA.HI.X.SX32 R17, R34, R2.reuse, 0x1, P0 ;  /* 0x0000000222117211 */ /* 0x080fe200000f0eff */
[C---:B------:R-:W-:Y:S01]  /*0be0*/  IMAD R12, R13.reuse, 0x2, R42 ;  /* 0x000000020d0c7824 */ /* 0x040fe200078e022a */
[CC--:B0-----:R-:W-:Y:S01]  /*0bf0*/  LEA R18, P0, R36.reuse, R7.reuse, 0x1 ;  /* 0x0000000724127211 */ /* 0x0c1fe200078008ff */
[----:B------:R-:W5:Y:S02]  /*0c00*/  LDG.E.U16 R75, desc[UR40][R22.64] ;  /* 0x00000028164b7981 */ /* 0x000f64000c1e1500 */
[C---:B------:R-:W-:Y:S01]  /*0c10*/  IMAD R34, R13.reuse, 0x2, R12 ;  /* 0x000000020d227824 */ /* 0x040fe200078e020c */
[-C--:B------:R-:W-:Y:S01]  /*0c20*/  LEA.HI.X.SX32 R19, R36, R2.reuse, 0x1, P0 ;  /* 0x0000000224137211 */ /* 0x080fe200000f0eff */
[----:B------:R0:W5:Y:S01]  /*0c30*/  LDG.E.U16 R74, desc[UR40][R16.64] ;  /* 0x00000028104a7981 */ /* 0x000162000c1e1500 */
[C---:B------:R-:W-:Y:S01]  /*0c40*/  LEA R14, P0, R38.reuse, R7, 0x1 ;  /* 0x00000007260e7211 */ /* 0x040fe200078008ff */
[C---:B------:R-:W-:Y:S02]  /*0c50*/  IMAD R36, R13.reuse, 0x2, R34 ;  /* 0x000000020d247824 */ /* 0x040fe400078e0222 */
[----:B------:R0:W5:Y:S01]  /*0c60*/  LDG.E.U16 R76, desc[UR40][R18.64] ;  /* 0x00000028124c7981 */ /* 0x000162000c1e1500 */
[----:B------:R-:W-:Y:S01]  /*0c70*/  LEA.HI.X.SX32 R15, R38, R2, 0x1, P0 ;  /* 0x00000002260f7211 */ /* 0x000fe200000f0eff */
[----:B------:R-:W-:-:S04]  /*0c80*/  IMAD R38, R13, 0x2, R36 ;  /* 0x000000020d267824 */ /* 0x000fc800078e0224 */
[C---:B------:R-:W-:Y:S01]  /*0c90*/  IMAD R44, R13.reuse, 0x2, R38 ;  /* 0x000000020d2c7824 */ /* 0x040fe200078e0226 */
[-C--:B-1----:R-:W-:Y:S01]  /*0ca0*/  LEA R20, P0, R26, R7.reuse, 0x1 ;  /* 0x000000071a147211 */ /* 0x082fe200078008ff */
[----:B------:R1:W5:Y:S02]  /*0cb0*/  LDG.E.U16 R77, desc[UR40][R14.64] ;  /* 0x000000280e4d7981 */ /* 0x000364000c1e1500 */
[C---:B------:R-:W-:Y:S01]  /*0cc0*/  IMAD R46, R13.reuse, 0x2, R44 ;  /* 0x000000020d2e7824 */ /* 0x040fe200078e022c */
[-C--:B0-----:R-:W-:Y:S02]  /*0cd0*/  LEA R16, P1, R28, R7.reuse, 0x1 ;  /* 0x000000071c107211 */ /* 0x081fe400078208ff */
[-C--:B------:R-:W-:Y:S01]  /*0ce0*/  LEA.HI.X.SX32 R21, R26, R2.reuse, 0x1, P0 ;  /* 0x000000021a157211 */ /* 0x080fe200000f0eff */
[C---:B------:R-:W-:Y:S01]  /*0cf0*/  IMAD R48, R13.reuse, 0x2, R46 ;  /* 0x000000020d307824 */ /* 0x040fe200078e022e */
[-C--:B------:R-:W-:Y:S02]  /*0d00*/  LEA R22, P0, R32, R7.reuse, 0x1 ;  /* 0x0000000720167211 */ /* 0x080fe400078008ff */
[-C--:B------:R-:W-:Y:S01]  /*0d10*/  LEA.HI.X.SX32 R17, R28, R2.reuse, 0x1, P1 ;  /* 0x000000021c117211 */ /* 0x080fe200008f0eff */
[C---:B------:R-:W-:Y:S01]  /*0d20*/  IMAD R28, R13.reuse, 0x2, R48 ;  /* 0x000000020d1c7824 */ /* 0x040fe200078e0230 */
[-C--:B------:R-:W-:Y:S01]  /*0d30*/  LEA.HI.X.SX32 R23, R32, R2.reuse, 0x1, P0 ;  /* 0x0000000220177211 */ /* 0x080fe200000f0eff */
[----:B------:R-:W5:Y:S01]  /*0d40*/  LDG.E.U16 R78, desc[UR40][R20.64] ;  /* 0x00000028144e7981 */ /* 0x000f62000c1e1500 */
[-C--:B------:R-:W-:Y:S01]  /*0d50*/  LEA R18, P0, R40, R7.reuse, 0x1 ;  /* 0x0000000728127211 */ /* 0x080fe200078008ff */
[C---:B------:R-:W-:Y:S01]  /*0d60*/  IMAD R32, R13.reuse, 0x2, R28 ;  /* 0x000000020d207824 */ /* 0x040fe200078e021c */
[-C--:B------:R-:W-:Y:S01]  /*0d70*/  LEA R24, P1, R38, R7.reuse, 0x1 ;  /* 0x0000000726187211 */ /* 0x080fe200078208ff */
[----:B------:R-:W5:Y:S01]  /*0d80*/  LDG.E.U16 R79, desc[UR40][R16.64] ;  /* 0x00000028104f7981 */ /* 0x000f62000c1e1500 */
[-C--:B------:R-:W-:Y:S01]  /*0d90*/  LEA.HI.X.SX32 R19, R40, R2.reuse, 0x1, P0 ;  /* 0x0000000228137211 */ /* 0x080fe200000f0eff */
[C---:B------:R-:W-:Y:S01]  /*0da0*/  IMAD R40, R13.reuse, 0x2, R32 ;  /* 0x000000020d287824 */ /* 0x040fe200078e0220 */
[CC--:B-1----:R-:W-:Y:S01]  /*0db0*/  LEA R14, P0, R42.reuse, R7.reuse, 0x1 ;  /* 0x000000072a0e7211 */ /* 0x0c2fe200078008ff */
[----:B------:R0:W5:Y:S03]  /*0dc0*/  LDG.E.U16 R80, desc[UR40][R22.64] ;  /* 0x0000002816507981 */ /* 0x000166000c1e1500 */
[-C--:B------:R-:W-:Y:S01]  /*0dd0*/  LEA.HI.X.SX32 R15, R42, R2.reuse, 0x1, P0 ;  /* 0x000000022a0f7211 */ /* 0x080fe200000f0eff */
[C---:B------:R-:W-:Y:S01]  /*0de0*/  IMAD R42, R13.reuse, 0x2, R40 ;  /* 0x000000020d2a7824 */ /* 0x040fe200078e0228 */
[----:B------:R-:W-:Y:S01]  /*0df0*/  LEA.HI.X.SX32 R25, R38, R2, 0x1, P1 ;  /* 0x0000000226197211 */ /* 0x000fe200008f0eff */
[----:B------:R-:W5:Y:S01]  /*0e00*/  LDG.E.U16 R81, desc[UR40][R18.64] ;  /* 0x0000002812517981 */ /* 0x000f62000c1e1500 */
[----:B------:R-:W-:Y:S01]  /*0e10*/  LEA R26, P0, R28, R7, 0x1 ;  /* 0x000000071c1a7211 */ /* 0x000fe200078008ff */
[----:B------:R-:W-:-:S02]  /*0e20*/  IMAD R38, R13, 0x2, R42 ;  /* 0x000000020d267824 */ /* 0x000fc400078e022a */
[----:B------:R1:W5:Y:S01]  /*0e30*/  LDG.E.U16 R82, desc[UR40][R14.64] ;  /* 0x000000280e527981 */ /* 0x000362000c1e1500 */
[-C--:B------:R-:W-:Y:S02]  /*0e40*/  LEA.HI.X.SX32 R27, R28, R2.reuse, 0x1, P0 ;  /* 0x000000021c1b7211 */ /* 0x080fe400000f0eff */
[-C--:B0-----:R-:W-:Y:S01]  /*0e50*/  LEA R22, P1, R38, R7.reuse, 0x1 ;  /* 0x0000000726167211 */ /* 0x081fe200078208ff */
[----:B------:R-:W5:Y:S01]  /*0e60*/  LDG.E.U16 R83, desc[UR40][R24.64] ;  /* 0x0000002818537981 */ /* 0x000f62000c1e1500 */
[-C--:B------:R-:W-:Y:S02]  /*0e70*/  LEA R16, P0, R12, R7.reuse, 0x1 ;  /* 0x000000070c107211 */ /* 0x080fe400078008ff */
[-C--:B------:R-:W-:Y:S01]  /*0e80*/  LEA.HI.X.SX32 R23, R38, R2.reuse, 0x1, P1 ;  /* 0x0000000226177211 */ /* 0x080fe200008f0eff */
[----:B------:R-:W-:Y:S01]  /*0e90*/  IMAD R38, R13, 0x2, R38 ;  /* 0x000000020d267824 */ /* 0x000fe200078e0226 */
[----:B------:R-:W-:Y:S01]  /*0ea0*/  LEA.HI.X.SX32 R17, R12, R2, 0x1, P0 ;  /* 0x000000020c117211 */ /* 0x000fe200000f0eff */
[----:B------:R-:W5:Y:S01]  /*0eb0*/  LDG.E.U16 R84, desc[UR40][R26.64] ;  /* 0x000000281a547981 */ /* 0x000f62000c1e1500 */
[----:B------:R-:W-:-:S02]  /*0ec0*/  LEA R20, P1, R44, R7, 0x1 ;  /* 0x000000072c147211 */ /* 0x000fc400078208ff */
[-C--:B-1----:R-:W-:Y:S01]  /*0ed0*/  LEA R14, P0, R32, R7.reuse, 0x1 ;  /* 0x00000007200e7211 */ /* 0x082fe200078008ff */
[----:B------:R0:W5:Y:S01]  /*0ee0*/  LDG.E.U16 R86, desc[UR40][R22.64] ;  /* 0x0000002816567981 */ /* 0x000162000c1e1500 */
[-C--:B------:R-:W-:Y:S02]  /*0ef0*/  LEA.HI.X.SX32 R21, R44, R2.reuse, 0x1, P1 ;  /* 0x000000022c157211 */ /* 0x080fe400008f0eff */
[-C--:B------:R-:W-:Y:S01]  /*0f00*/  LEA.HI.X.SX32 R15, R32, R2.reuse, 0x1, P0 ;  /* 0x00000002200f7211 */ /* 0x080fe200000f0eff */
[----:B------:R-:W5:Y:S01]  /*0f10*/  LDG.E.U16 R44, desc[UR40][R16.64] ;  /* 0x00000028102c7981 */ /* 0x000f62000c1e1500 */
[-C--:B------:R-:W-:Y:S02]  /*0f20*/  LEA R28, P1, R38, R7.reuse, 0x1 ;  /* 0x00000007261c7211 */ /* 0x080fe400078208ff */
[-C--:B------:R-:W-:Y:S01]  /*0f30*/  LEA R18, P0, R34, R7.reuse, 0x1 ;  /* 0x0000000722127211 */ /* 0x080fe200078008ff */
[----:B------:R1:W5:Y:S01]  /*0f40*/  LDG.E.U16 R32, desc[UR40][R20.64] ;  /* 0x0000002814207981 */ /* 0x000362000c1e1500 */
[-C--:B------:R-:W-:Y:S01]  /*0f50*/  LEA.HI.X.SX32 R29, R38, R2.reuse, 0x1, P1 ;  /* 0x00000002261d7211 */ /* 0x080fe200008f0eff */
[----:B------:R-:W-:Y:S01]  /*0f60*/  IMAD R38, R13, 0x2, R38 ;  /* 0x000000020d267824 */ /* 0x000fe200078e0226 */
[----:B------:R-:W-:Y:S01]  /*0f70*/  LEA.HI.X.SX32 R19, R34, R2, 0x1, P0 ;  /* 0x0000000222137211 */ /* 0x000fe200000f0eff */
[----:B------:R1:W5:Y:S01]  /*0f80*/  LDG.E.U16 R85, desc[UR40][R14.64] ;  /* 0x000000280e557981 */ /* 0x000362000c1e1500 */
[----:B0-----:R-:W-:-:S02]  /*0f90*/  LEA R22, P1, R46, R7, 0x1 ;  /* 0x000000072e167211 */ /* 0x001fc400078208ff */
[-C--:B------:R-:W-:Y:S01]  /*0fa0*/  LEA R24, P0, R40, R7.reuse, 0x1 ;  /* 0x0000000728187211 */ /* 0x080fe200078008ff */
[----:B------:R0:W5:Y:S01]  /*0fb0*/  LDG.E.U16 R26, desc[UR40][R18.64] ;  /* 0x00000028121a7981 */ /* 0x000162000c1e1500 */
[-C--:B------:R-:W-:Y:S02]  /*0fc0*/  LEA.HI.X.SX32 R23, R46, R2.reuse, 0x1, P1 ;  /* 0x000000022e177211 */ /* 0x080fe400008f0eff */
[-C--:B------:R-:W-:Y:S01]  /*0fd0*/  LEA.HI.X.SX32 R25, R40, R2.reuse, 0x1, P0 ;  /* 0x0000000228197211 */ /* 0x080fe200000f0eff */
[----:B------:R-:W5:Y:S01]  /*0fe0*/  LDG.E.U16 R28, desc[UR40][R28.64] ;  /* 0x000000281c1c7981 */ /* 0x000f62000c1e1500 */
[-C--:B-1----:R-:W-:Y:S02]  /*0ff0*/  LEA R20, P1, R38, R7.reuse, 0x1 ;  /* 0x0000000726147211 */ /* 0x082fe400078208ff */
[-C--:B------:R-:W-:Y:S01]  /*1000*/  LEA R14, P0, R30, R7.reuse, 0x1 ;  /* 0x000000071e0e7211 */ /* 0x080fe200078008ff */
[----:B------:R1:W5:Y:S01]  /*1010*/  LDG.E.U16 R27, desc[UR40][R22.64] ;  /* 0x00000028161b7981 */ /* 0x000362000c1e1500 */
[-C--:B------:R-:W-:Y:S01]  /*1020*/  LEA.HI.X.SX32 R21, R38, R2.reuse, 0x1, P1 ;  /* 0x0000000226157211 */ /* 0x080fe200008f0eff */
[----:B------:R-:W-:Y:S01]  /*1030*/  IMAD R38, R13, 0x2, R38 ;  /* 0x000000020d267824 */ /* 0x000fe200078e0226 */
[----:B------:R-:W-:Y:S01]  /*1040*/  LEA.HI.X.SX32 R15, R30, R2, 0x1, P0 ;  /* 0x000000021e0f7211 */ /* 0x000fe200000f0eff */
[----:B------:R-:W5:Y:S01]  /*1050*/  LDG.E.U16 R24, desc[UR40][R24.64] ;  /* 0x0000002818187981 */ /* 0x000f62000c1e1500 */
[----:B------:R-:W-:-:S02]  /*1060*/  LEA R12, P0, R36, R7, 0x1 ;  /* 0x00000007240c7211 */ /* 0x000fc400078008ff */
[-C--:B------:R-:W-:Y:S01]  /*1070*/  LEA R16, P1, R48, R7.reuse, 0x1 ;  /* 0x0000000730107211 */ /* 0x080fe200078208ff */
[----:B------:R-:W5:Y:S01]  /*1080*/  LDG.E.U16 R20, desc[UR40][R20.64] ;  /* 0x0000002814147981 */ /* 0x000f62000c1e1500 */
[-C--:B------:R-:W-:Y:S02]  /*1090*/  LEA.HI.X.SX32 R13, R36, R2.reuse, 0x1, P0 ;  /* 0x00000002240d7211 */ /* 0x080fe400000f0eff */
[-C--:B------:R-:W-:Y:S01]  /*10a0*/  LEA.HI.X.SX32 R17, R48, R2.reuse, 0x1, P1 ;  /* 0x0000000230117211 */ /* 0x080fe200008f0eff */
[----:B------:R-:W5:Y:S01]  /*10b0*/  LDG.E.U16 R14, desc[UR40][R14.64] ;  /* 0x000000280e0e7981 */ /* 0x000f62000c1e1500 */
[-C--:B0-----:R-:W-:Y:S02]  /*10c0*/  LEA R18, P0, R42, R7.reuse, 0x1 ;  /* 0x000000072a127211 */ /* 0x081fe400078008ff */
[----:B-1----:R-:W-:Y:S01]  /*10d0*/  LEA R22, P1, R38, R7, 0x1 ;  /* 0x0000000726167211 */ /* 0x002fe200078208ff */
[----:B------:R0:W5:Y:S01]  /*10e0*/  LDG.E.U16 R12, desc[UR40][R12.64] ;  /* 0x000000280c0c7981 */ /* 0x000162000c1e1500 */
[----:B------:R-:W-:-:S02]  /*10f0*/  LEA.HI.X.SX32 R19, R42, R2, 0x1, P0 ;  /* 0x000000022a137211 */ /* 0x000fc400000f0eff */
[----:B------:R-:W-:Y:S01]  /*1100*/  LEA.HI.X.SX32 R23, R38, R2, 0x1, P1 ;  /* 0x0000000226177211 */ /* 0x000fe200008f0eff */
[----:B------:R-:W5:Y:S04]  /*1110*/  LDG.E.U16 R16, desc[UR40][R16.64] ;  /* 0x0000002810107981 */ /* 0x000f68000c1e1500 */
[----:B------:R-:W5:Y:S04]  /*1120*/  LDG.E.U16 R18, desc[UR40][R18.64] ;  /* 0x0000002812127981 */ /* 0x000f68000c1e1500 */
[----:B------:R-:W5:Y:S01]  /*1130*/  LDG.E.U16 R22, desc[UR40][R22.64] ;  /* 0x0000002816167981 */ /* 0x000f62000c1e1500 */
[----:B------:R-:W1:Y:S01]  /*1140*/  S2UR UR4, SR_CgaCtaId ;  /* 0x00000000000479c3 */ /* 0x000e620000008800 */
[----:B------:R-:W-:-:S04]  /*1150*/  SHF.R.S32.HI R7, RZ, 0x7, R4 ;  /* 0x00000007ff077819 */ /* 0x000fc80000011404 */
[----:B------:R-:W-:Y:S01]  /*1160*/  SGXT R7, R7, 0x1 ;  /* 0x000000010707781a */ /* 0x000fe20000000200 */
[----:B------:R-:W-:-:S03]  /*1170*/  IMAD.SHL.U32 R2, R4, 0x2, RZ ;  /* 0x0000000204027824 */ /* 0x000fc600078e00ff */
[----:B------:R-:W-:-:S04]  /*1180*/  LOP3.LUT R7, R7, 0x90, RZ, 0xc0, !PT ;  /* 0x0000009007077812 */ /* 0x000fc800078ec0ff */
[----:B------:R-:W-:Y:S02]  /*1190*/  LOP3.LUT R90, R7, 0x7e, R2, 0x78, !PT ;  /* 0x0000007e075a7812 */ /* 0x000fe400078e7802 */
[----:B------:R-:W4:Y:S01]  /*11a0*/  LDC R7, c[0x0][0x280] ;  /* 0x0000a000ff077b82 */ /* 0x000f220000000800 */
[----:B------:R-:W-:Y:S01]  /*11b0*/  UMOV UR7, 0x400 ;  /* 0x0000040000077882 */ /* 0x000fe20000000000 */
[----:B0-----:R-:W-:Y:S01]  /*11c0*/  LOP3.LUT R13, R4, 0x40, RZ, 0xc0, !PT ;  /* 0x00000040040d7812 */ /* 0x001fe200078ec0ff */
[----:B-1----:R-:W-:-:S04]  /*11d0*/  ULEA UR7, UR4, UR7, 0x18 ;  /* 0x0000000704077291 */ /* 0x002fc8000f8ec03f */
[----:B------:R-:W-:-:S05]  /*11e0*/  IMAD R30, R13, 0x100, R90 ;  /* 0x000001000d1e7824 */ /* 0x000fca00078e025a */
[----:B--2---:R0:W-:Y:S04]  /*11f0*/  STS.U16 [R30+UR7], R3 ;  /* 0x000000031e007988 */ /* 0x0041e80008000407 */
[----:B---3--:R-:W-:Y:S01]  /*1200*/  STS.U16 [R30+UR7+0x400], R11 ;  /* 0x0004000b1e007988 */ /* 0x008fe20008000407 */
[----:B0-----:R-:W-:-:S03]  /*1210*/  LOP3.LUT R3, R30, 0x20, RZ, 0x3c, !PT ;  /* 0x000000201e037812 */ /* 0x001fc600078e3cff */
[----:B----4-:R0:W-:Y:S01]  /*1220*/  STS.U16 [R30+UR7+0x800], R37 ;  /* 0x000800251e007988 */ /* 0x0101e20008000407 */
[----:B------:R-:W-:-:S03]  /*1230*/  ISETP.GE.AND P0, PT, R7, 0x1, PT ;  /* 0x000000010700780c */ /* 0x000fc60003f06270 */
[----:B------:R-:W-:Y:S04]  /*1240*/  STS.U16 [R30+UR7+0xc00], R45 ;  /* 0x000c002d1e007988 */ /* 0x000fe80008000407 */
[----:B------:R-:W-:Y:S01]  /*1250*/  STS.U16 [R30+UR7+0x1000], R51 ;  /* 0x001000331e007988 */ /* 0x000fe20008000407 */
[----:B------:R-:W-:Y:S01]  /*1260*/  IMAD.MOV.U32 R88, RZ, RZ, -0x800000 ;  /* 0xff800000ff587424 */ /* 0x000fe200078e00ff */
[----:B0-----:R-:W-:Y:S02]  /*1270*/  CS2R R36, SRZ ;  /* 0x0000000000247805 */ /* 0x001fe4000001ff00 */
[----:B------:R-:W-:Y:S04]  /*1280*/  STS.U16 [R30+UR7+0x1400], R55 ;  /* 0x001400371e007988 */ /* 0x000fe80008000407 */
[----:B------:R-:W-:Y:S04]  /*1290*/  STS.U16 [R30+UR7+0x1800], R59 ;  /* 0x0018003b1e007988 */ /* 0x000fe80008000407 */
[----:B-----5:R-:W-:Y:S04]  /*12a0*/  STS.U16 [R30+UR7+0x1c00], R63 ;  /* 0x001c003f1e007988 */ /* 0x020fe80008000407 */
[----:B------:R-:W-:Y:S04]  /*12b0*/  STS.U16 [R30+UR7+0x2000], R67 ;  /* 0x002000431e007988 */ /* 0x000fe80008000407 */
[----:B------:R-:W-:Y:S04]  /*12c0*/  STS.U16 [R30+UR7+0x2400], R71 ;  /* 0x002400471e007988 */ /* 0x000fe80008000407 */
[----:B------:R-:W-:Y:S04]  /*12d0*/  STS.U16 [R30+UR7+0x2800], R75 ;  /* 0x0028004b1e007988 */ /* 0x000fe80008000407 */
[----:B------:R-:W-:Y:S04]  /*12e0*/  STS.U16 [R30+UR7+0x2c00], R79 ;  /* 0x002c004f1e007988 */ /* 0x000fe80008000407 */
[----:B------:R-:W-:Y:S04]  /*12f0*/  STS.U16 [R30+UR7+0x3000], R82 ;  /* 0x003000521e007988 */ /* 0x000fe80008000407 */
[----:B------:R-:W-:Y:S04]  /*1300*/  STS.U16 [R30+UR7+0x3400], R83 ;  /* 0x003400531e007988 */ /* 0x000fe80008000407 */
[----:B------:R-:W-:Y:S04]  /*1310*/  STS.U16 [R30+UR7+0x3800], R84 ;  /* 0x003800541e007988 */ /* 0x000fe80008000407 */
[----:B------:R-:W-:Y:S04]  /*1320*/  STS.U16 [R30+UR7+0x3c00], R86 ;  /* 0x003c00561e007988 */ /* 0x000fe80008000407 */
[----:B------:R0:W-:Y:S04]  /*1330*/  STS.U16 [R3+UR7+0x100], R8 ;  /* 0x0001000803007988 */ /* 0x0001e80008000407 */
[----:B------:R-:W-:Y:S01]  /*1340*/  STS.U16 [R3+UR7+0x500], R31 ;  /* 0x0005001f03007988 */ /* 0x000fe20008000407 */
[----:B0-----:R-:W-:-:S03]  /*1350*/  LOP3.LUT R8, R30, 0x40, RZ, 0x3c, !PT ;  /* 0x000000401e087812 */ /* 0x001fc600078e3cff */
        /* <DEDUP_REMOVED lines=29> */
[----:B------:R1:W-:Y:S04]  /*1530*/  STS.U16 [R8+UR7+0x3a00], R24 ;  /* 0x003a001808007988 */ /* 0x0003e80008000407 */
[----:B------:R2:W-:Y:S01]  /*1540*/  STS.U16 [R8+UR7+0x3e00], R20 ;  /* 0x003e001408007988 */ /* 0x0005e20008000407 */
[----:B------:R-:W-:-:S03]  /*1550*/  IMAD.MOV.U32 R3, RZ, RZ, -0x800000 ;  /* 0xff800000ff037424 */ /* 0x000fc600078e00ff */
[----:B------:R3:W-:Y:S01]  /*1560*/  STS.U16 [R9+UR7+0x300], R10 ;  /* 0x0003000a09007988 */ /* 0x0007e20008000407 */
[----:B0-----:R-:W-:-:S03]  /*1570*/  CS2R R26, SRZ ;  /* 0x00000000001a7805 */ /* 0x001fc6000001ff00 */
[----:B------:R0:W-:Y:S01]  /*1580*/  STS.U16 [R9+UR7+0x700], R35 ;  /* 0x0007002309007988 */ /* 0x0001e20008000407 */
[----:B-1----:R-:W-:-:S03]  /*1590*/  CS2R R24, SRZ ;  /* 0x0000000000187805 */ /* 0x002fc6000001ff00 */
[----:B------:R1:W-:Y:S01]  /*15a0*/  STS.U16 [R9+UR7+0xb00], R43 ;  /* 0x000b002b09007988 */ /* 0x0003e20008000407 */
[----:B--2---:R-:W-:-:S03]  /*15b0*/  IMAD.MOV.U32 R8, RZ, RZ, 0x3f800000 ;  /* 0x3f800000ff087424 */ /* 0x004fc600078e00ff */
[----:B------:R2:W-:Y:S01]  /*15c0*/  STS.U16 [R9+UR7+0xf00], R50 ;  /* 0x000f003209007988 */ /* 0x0005e20008000407 */
[----:B---3--:R-:W-:-:S03]  /*15d0*/  IMAD.MOV.U32 R10, RZ, RZ, 0x3f800000 ;  /* 0x3f800000ff0a7424 */ /* 0x008fc600078e00ff */
[----:B------:R3:W-:Y:S01]  /*15e0*/  STS.U16 [R9+UR7+0x1300], R54 ;  /* 0x0013003609007988 */ /* 0x0007e20008000407 */
[----:B------:R-:W-:-:S03]  /*15f0*/  CS2R R28, SRZ ;  /* 0x00000000001c7805 */ /* 0x000fc6000001ff00 */
[----:B------:R4:W-:Y:S01]  /*1600*/  STS.U16 [R9+UR7+0x1700], R58 ;  /* 0x0017003a09007988 */ /* 0x0009e20008000407 */
[----:B------:R-:W-:-:S03]  /*1610*/  CS2R R30, SRZ ;  /* 0x00000000001e7805 */ /* 0x000fc6000001ff00 */
[----:B------:R5:W-:Y:S01]  /*1620*/  STS.U16 [R9+UR7+0x1b00], R62 ;  /* 0x001b003e09007988 */ /* 0x000be20008000407 */
[----:B------:R-:W-:-:S03]  /*1630*/  CS2R R32, SRZ ;  /* 0x0000000000207805 */ /* 0x000fc6000001ff00 */
[----:B------:R5:W-:Y:S01]  /*1640*/  STS.U16 [R9+UR7+0x1f00], R66 ;  /* 0x001f004209007988 */ /* 0x000be20008000407 */
[----:B0-----:R-:W-:-:S03]  /*1650*/  CS2R R34, SRZ ;  /* 0x0000000000227805 */ /* 0x001fc6000001ff00 */
[----:B------:R0:W-:Y:S01]  /*1660*/  STS.U16 [R9+UR7+0x2300], R70 ;  /* 0x0023004609007988 */ /* 0x0001e20008000407 */
[----:B------:R-:W-:-:S03]  /*1670*/  CS2R R38, SRZ ;  /* 0x0000000000267805 */ /* 0x000fc6000001ff00 */
[----:B------:R0:W-:Y:S01]  /*1680*/  STS.U16 [R9+UR7+0x2700], R74 ;  /* 0x0027004a09007988 */ /* 0x0001e20008000407 */
[----:B------:R-:W-:-:S03]  /*1690*/  CS2R R40, SRZ ;  /* 0x0000000000287805 */ /* 0x000fc6000001ff00 */
[----:B------:R0:W-:Y:S01]  /*16a0*/  STS.U16 [R9+UR7+0x2b00], R78 ;  /* 0x002b004e09007988 */ /* 0x0001e20008000407 */
[----:B-1----:R-:W-:-:S03]  /*16b0*/  CS2R R42, SRZ ;  /* 0x00000000002a7805 */ /* 0x002fc6000001ff00 */
[----:B------:R1:W-:Y:S01]  /*16c0*/  STS.U16 [R9+UR7+0x2f00], R14 ;  /* 0x002f000e09007988 */ /* 0x0003e20008000407 */
[----:B------:R-:W-:-:S03]  /*16d0*/  CS2R R44, SRZ ;  /* 0x00000000002c7805 */ /* 0x000fc6000001ff00 */
[----:B------:R1:W-:Y:S01]  /*16e0*/  STS.U16 [R9+UR7+0x3300], R12 ;  /* 0x0033000c09007988 */ /* 0x0003e20008000407 */
[----:B------:R-:W-:-:S03]  /*16f0*/  CS2R R46, SRZ ;  /* 0x00000000002e7805 */ /* 0x000fc6000001ff00 */
[----:B------:R1:W-:Y:S01]  /*1700*/  STS.U16 [R9+UR7+0x3700], R16 ;  /* 0x0037001009007988 */ /* 0x0003e20008000407 */
[----:B------:R-:W-:-:S03]  /*1710*/  CS2R R48, SRZ ;  /* 0x0000000000307805 */ /* 0x000fc6000001ff00 */
[----:B------:R1:W-:Y:S01]  /*1720*/  STS.U16 [R9+UR7+0x3b00], R18 ;  /* 0x003b001209007988 */ /* 0x0003e20008000407 */
[----:B--2---:R-:W-:-:S03]  /*1730*/  CS2R R50, SRZ ;  /* 0x0000000000327805 */ /* 0x004fc6000001ff00 */
[----:B------:R1:W-:Y:S01]  /*1740*/  STS.U16 [R9+UR7+0x3f00], R22 ;  /* 0x003f001609007988 */ /* 0x0003e20008000407 */
[----:B------:R-:W-:Y:S02]  /*1750*/  CS2R R52, SRZ ;  /* 0x0000000000347805 */ /* 0x000fe4000001ff00 */
[----:B---3--:R-:W-:Y:S02]  /*1760*/  CS2R R54, SRZ ;  /* 0x0000000000367805 */ /* 0x008fe4000001ff00 */
[----:B------:R-:W-:Y:S02]  /*1770*/  CS2R R56, SRZ ;  /* 0x0000000000387805 */ /* 0x000fe4000001ff00 */
[----:B----4-:R-:W-:Y:S02]  /*1780*/  CS2R R58, SRZ ;  /* 0x00000000003a7805 */ /* 0x010fe4000001ff00 */
[----:B------:R-:W-:Y:S02]  /*1790*/  CS2R R60, SRZ ;  /* 0x00000000003c7805 */ /* 0x000fe4000001ff00 */
[----:B-----5:R-:W-:-:S02]  /*17a0*/  CS2R R62, SRZ ;  /* 0x00000000003e7805 */ /* 0x020fc4000001ff00 */
[----:B------:R-:W-:Y:S02]  /*17b0*/  CS2R R64, SRZ ;  /* 0x0000000000407805 */ /* 0x000fe4000001ff00 */
[----:B------:R-:W-:Y:S02]  /*17c0*/  CS2R R66, SRZ ;  /* 0x0000000000427805 */ /* 0x000fe4000001ff00 */
[----:B------:R-:W-:Y:S02]  /*17d0*/  CS2R R68, SRZ ;  /* 0x0000000000447805 */ /* 0x000fe4000001ff00 */
[----:B0-----:R-:W-:Y:S02]  /*17e0*/  CS2R R70, SRZ ;  /* 0x0000000000467805 */ /* 0x001fe4000001ff00 */
[----:B------:R-:W-:Y:S02]  /*17f0*/  CS2R R72, SRZ ;  /* 0x0000000000487805 */ /* 0x000fe4000001ff00 */
[----:B------:R-:W-:-:S02]  /*1800*/  CS2R R74, SRZ ;  /* 0x00000000004a7805 */ /* 0x000fc4000001ff00 */
[----:B------:R-:W-:Y:S02]  /*1810*/  CS2R R76, SRZ ;  /* 0x00000000004c7805 */ /* 0x000fe4000001ff00 */
[----:B------:R-:W-:Y:S02]  /*1820*/  CS2R R78, SRZ ;  /* 0x00000000004e7805 */ /* 0x000fe4000001ff00 */
[----:B------:R-:W-:Y:S02]  /*1830*/  CS2R R80, SRZ ;  /* 0x0000000000507805 */ /* 0x000fe4000001ff00 */
[----:B------:R-:W-:Y:S02]  /*1840*/  CS2R R82, SRZ ;  /* 0x0000000000527805 */ /* 0x000fe4000001ff00 */
[----:B------:R-:W-:Y:S02]  /*1850*/  CS2R R84, SRZ ;  /* 0x0000000000547805 */ /* 0x000fe4000001ff00 */
[----:B------:R-:W-:Y:S01]  /*1860*/  CS2R R86, SRZ ;  /* 0x0000000000567805 */ /* 0x000fe2000001ff00 */
[----:B-1----:R-:W-:Y:S06]  /*1870*/  @!P0 BRA `(.L_x_0) ;  /* 0x0000001400b08947 */ /* 0x002fec0003800000 */
[----:B------:R-:W0:Y:S01]  /*1880*/  LDC.64 R8, c[0x0][0x260] ;  /* 0x00009800ff087b82 */ /* 0x000e220000000a00 */
[----:B------:R-:W-:Y:S01]  /*1890*/  LOP3.LUT R14, R4, 0xf, RZ, 0xc0, !PT ;  /* 0x0000000f040e7812 */ /* 0x000fe200078ec0ff */
[----:B------:R-:W-:Y:S01]  /*18a0*/  ULDC UR4, c[0x0][0x258] ;  /* 0x0000960000047ab9 */ /* 0x000fe20000000800 */
[----:B------:R-:W-:Y:S01]  /*18b0*/  ISETP.NE.U32.AND P0, PT, R13, RZ, PT ;  /* 0x000000ff0d00720c */ /* 0x000fe20003f05070 */
[----:B------:R-:W-:Y:S01]  /*18c0*/  IMAD R12, R5, UR4, RZ ;  /* 0x00000004050c7c24 */ /* 0x000fe2000f8e02ff */
[----:B------:R-:W-:Y:S01]  /*18d0*/  ULDC.64 UR8, c[0x0][0x220] ;  /* 0x0000880000087ab9 */ /* 0x000fe20000000a00 */
[----:B------:R-:W-:Y:S01]  /*18e0*/  IMAD R5, R13, 0x20, R90 ;  /* 0x000000200d057824 */ /* 0x000fe200078e025a */
[----:B------:R-:W-:Y:S01]  /*18f0*/  ULDC.64 UR4, c[0x0][0x218] ;  /* 0x0000860000047ab9 */ /* 0x000fe20000000a00 */
[----:B------:R-:W1:Y:S01]  /*1900*/  LDC.64 R10, c[0x0][0x250] ;  /* 0x00009400ff0a7b82 */ /* 0x000e620000000a00 */
[----:B------:R-:W-:Y:S01]  /*1910*/  IMAD.MOV.U32 R136, RZ, RZ, -0x800000 ;  /* 0xff800000ff887424 */ /* 0x000fe200078e00ff */
[----:B------:R-:W-:Y:S01]  /*1920*/  CS2R R34, SRZ ;  /* 0x0000000000227805 */ /* 0x000fe2000001ff00 */
[----:B------:R-:W-:Y:S01]  /*1930*/  IMAD.MOV.U32 R137, RZ, RZ, RZ ;  /* 0x000000ffff897224 */ /* 0x000fe200078e00ff */
[----:B------:R-:W-:Y:S01]  /*1940*/  CS2R R36, SRZ ;  /* 0x0000000000247805 */ /* 0x000fe2000001ff00 */
[----:B------:R-:W-:Y:S01]  /*1950*/  IMAD.MOV.U32 R139, RZ, RZ, RZ ;  /* 0x000000ffff8b7224 */ /* 0x000fe200078e00ff */
[----:B------:R-:W-:Y:S01]  /*1960*/  CS2R R38, SRZ ;  /* 0x0000000000267805 */ /* 0x000fe2000001ff00 */
[----:B------:R-:W-:Y:S01]  /*1970*/  IMAD.MOV.U32 R138, RZ, RZ, -0x800000 ;  /* 0xff800000ff8a7424 */ /* 0x000fe200078e00ff */
[----:B------:R-:W2:Y:S01]  /*1980*/  LDC R32, c[0x0][0x268] ;  /* 0x00009a00ff207b82 */ /* 0x000ea20000000800 */
[----:B------:R-:W-:-:S02]  /*1990*/  CS2R R40, SRZ ;  /* 0x0000000000287805 */ /* 0x000fc4000001ff00 */
[----:B------:R-:W-:Y:S02]  /*19a0*/  CS2R R42, SRZ ;  /* 0x00000000002a7805 */ /* 0x000fe4000001ff00 */
[----:B------:R-:W-:Y:S02]  /*19b0*/  CS2R R44, SRZ ;  /* 0x00000000002c7805 */ /* 0x000fe4000001ff00 */
[----:B------:R-:W-:Y:S02]  /*19c0*/  CS2R R46, SRZ ;  /* 0x00000000002e7805 */ /* 0x000fe4000001ff00 */
[----:B------:R-:W-:Y:S02]  /*19d0*/  CS2R R48, SRZ ;  /* 0x0000000000307805 */ /* 0x000fe4000001ff00 */
[----:B------:R-:W-:Y:S02]  /*19e0*/  CS2R R50, SRZ ;  /* 0x0000000000327805 */ /* 0x000fe4000001ff00 */
[----:B------:R-:W-:Y:S01]  /*19f0*/  CS2R R52, SRZ ;  /* 0x0000000000347805 */ /* 0x000fe2000001ff00 */
[----:B0-----:R-:W-:Y:S01]  /*1a00*/  IMAD R8, R8, UR6, RZ ;  /* 0x0000000608087c24 */ /* 0x001fe2000f8e02ff */
[----:B------:R-:W-:Y:S01]  /*1a10*/  CS2R R54, SRZ ;  /* 0x0000000000367805 */ /* 0x000fe2000001ff00 */
[----:B------:R-:W-:Y:S01]  /*1a20*/  IMAD R15, R14, R9, RZ ;  /* 0x000000090e0f7224 */ /* 0x000fe200078e02ff */
[----:B------:R-:W-:Y:S01]  /*1a30*/  CS2R R56, SRZ ;  /* 0x0000000000387805 */ /* 0x000fe2000001ff00 */
[----:B------:R-:W-:Y:S01]  /*1a40*/  IMAD.SHL.U32 R13, R8, 0x2, RZ ;  /* 0x00000002080d7824 */ /* 0x000fe200078e00ff */
[----:B------:R-:W-:Y:S01]  /*1a50*/  CS2R R58, SRZ ;  /* 0x00000000003a7805 */ /* 0x000fe2000001ff00 */
[----:B------:R-:W-:Y:S01]  /*1a60*/  IMAD.SHL.U32 R16, R15, 0x2, RZ ;  /* 0x000000020f107824 */ /* 0x000fe200078e00ff */
[----:B------:R-:W-:Y:S01]  /*1a70*/  CS2R R60, SRZ ;  /* 0x00000000003c7805 */ /* 0x000fe2000001ff00 */
[----:B-1----:R-:W-:Y:S01]  /*1a80*/  IMAD R10, R10, UR6, RZ ;  /* 0x000000060a0a7c24 */ /* 0x002fe2000f8e02ff */
[----:B------:R-:W-:Y:S01]  /*1a90*/  CS2R R62, SRZ ;  /* 0x00000000003e7805 */ /* 0x000fe2000001ff00 */
[----:B------:R-:W-:Y:S01]  /*1aa0*/  IMAD R20, R6, R11, RZ ;  /* 0x0000000b06147224 */ /* 0x000fe200078e02ff */
[----:B------:R-:W-:Y:S01]  /*1ab0*/  IADD3 R108, P3, P4, R16, UR8, R13 ;  /* 0x00000008106c7c10 */ /* 0x000fe2000fc7e00d */
[----:B------:R-:W-:Y:S01]  /*1ac0*/  IMAD.SHL.U32 R14, R12, 0x2, RZ ;  /* 0x000000020c0e7824 */ /* 0x000fe200078e00ff */
[----:B------:R-:W-:Y:S01]  /*1ad0*/  CS2R R64, SRZ ;  /* 0x0000000000407805 */ /* 0x000fe2000001ff00 */
[----:B------:R-:W-:Y:S01]  /*1ae0*/  IMAD.SHL.U32 R3, R10, 0x2, RZ ;  /* 0x000000020a037824 */ /* 0x000fe200078e00ff */
[----:B------:R-:W-:Y:S01]  /*1af0*/  CS2R R66, SRZ ;  /* 0x0000000000427805 */ /* 0x000fe2000001ff00 */
[----:B------:R-:W-:Y:S01]  /*1b00*/  IMAD R22, R11, 0x2, R20 ;  /* 0x000000020b167824 */ /* 0x000fe200078e0214 */
[----:B------:R-:W-:Y:S01]  /*1b10*/  CS2R R68, SRZ ;  /* 0x0000000000447805 */ /* 0x000fe2000001ff00 */
[----:B------:R-:W-:Y:S01]  /*1b20*/  IMAD.HI R13, R12, 0x2, RZ ;  /* 0x000000020c0d7827 */ /* 0x000fe200078e02ff */
[----:B------:R-:W-:Y:S01]  /*1b30*/  IADD3 R23, P1, P2, R14, UR4, R3 ;  /* 0x000000040e177c10 */ /* 0x000fe2000fa3e003 */
[----:B------:R-:W-:Y:S01]  /*1b40*/  UMOV UR4, URZ ;  /* 0x0000003f00047c82 */ /* 0x000fe20008000000 */
[--C-:B------:R-:W-:Y:S01]  /*1b50*/  SHF.R.U32.HI R3, RZ, 0x4, R4.reuse ;  /* 0x00000004ff037819 */ /* 0x100fe20000011604 */
[----:B------:R-:W-:Y:S01]  /*1b60*/  IMAD.HI R10, R10, 0x2, RZ ;  /* 0x000000020a0a7827 */ /* 0x000fe200078e02ff */
[----:B------:R-:W-:-:S02]  /*1b70*/  SHF.R.U32.HI R14, RZ, 0x5, R4 ;  /* 0x00000005ff0e7819 */ /* 0x000fc40000011604 */
[----:B------:R-:W-:Y:S02]  /*1b80*/  CS2R R70, SRZ ;  /* 0x0000000000467805 */ /* 0x000fe4000001ff00 */
[----:B------:R-:W-:Y:S01]  /*1b90*/  SGXT.U32 R3, R3, 0x4 ;  /* 0x000000040303781a */ /* 0x000fe20000000000 */
[----:B------:R-:W-:Y:S01]  /*1ba0*/  IMAD.HI R12, R8, 0x2, RZ ;  /* 0x00000002080c7827 */ /* 0x000fe200078e02ff */
[----:B------:R-:W-:Y:S01]  /*1bb0*/  IADD3.X R13, R13, UR5, R10, P1, P2 ;  /* 0x000000050d0d7c10 */ /* 0x000fe20008fe440a */
[----:B------:R-:W-:Y:S01]  /*1bc0*/  UIADD3 UR5, UR7, 0x8000, URZ ;  /* 0x0000800007057890 */ /* 0x000fe2000fffe03f */
[----:B------:R-:W-:Y:S01]  /*1bd0*/  R2UR UR43, R14 ;  /* 0x000000000e2b72ca */ /* 0x000fe200000e0000 */
[----:B------:R-:W-:Y:S01]  /*1be0*/  IMAD R8, R11, 0x2, R22 ;  /* 0x000000020b087824 */ /* 0x000fe200078e0216 */
[----:B------:R-:W-:Y:S01]  /*1bf0*/  LEA R18, P2, R20, R23, 0x1 ;  /* 0x0000001714127211 */ /* 0x000fe200078408ff */
[----:B------:R-:W-:Y:S01]  /*1c00*/  IMAD.HI R15, R15, 0x2, RZ ;  /* 0x000000020f0f7827 */ /* 0x000fe200078e02ff */
[----:B------:R-:W-:Y:S01]  /*1c10*/  USHF.R.U32.HI UR5, URZ, 0x4, UR5 ;  /* 0x000000043f057899 */ /* 0x000fe20008011605 */
[----:B------:R-:W-:-:S02]  /*1c20*/  CS2R R72, SRZ ;  /* 0x0000000000487805 */ /* 0x000fc4000001ff00 */
[----:B------:R-:W-:Y:S01]  /*1c30*/  LEA.HI.X.SX32 R19, R20, R13, 0x1, P2 ;  /* 0x0000000d14137211 */ /* 0x000fe200010f0eff */
[----:B------:R-:W-:Y:S01]  /*1c40*/  IMAD R10, R11, 0x2, R8 ;  /* 0x000000020b0a7824 */ /* 0x000fe200078e0208 */
[----:B------:R-:W-:Y:S01]  /*1c50*/  IADD3.X R30, R15, UR9, R12, P3, P4 ;  /* 0x000000090f1e7c10 */ /* 0x000fe20009fe840c */
[----:B--2---:R-:W-:Y:S01]  /*1c60*/  IMAD R25, R3, R32, RZ ;  /* 0x0000002003197224 */ /* 0x004fe200078e02ff */
[-C--:B------:R-:W-:Y:S01]  /*1c70*/  LEA R14, P4, R8, R23.reuse, 0x1 ;  /* 0x00000017080e7211 */ /* 0x080fe200078808ff */
[C---:B------:R-:W-:Y:S01]  /*1c80*/  IMAD R24, R11.reuse, 0x2, R10 ;  /* 0x000000020b187824 */ /* 0x040fe200078e020a */
[----:B------:R-:W-:Y:S01]  /*1c90*/  LEA R16, P3, R22, R23, 0x1 ;  /* 0x0000001716107211 */ /* 0x000fe200078608ff */
[----:B------:R-:W-:Y:S01]  /*1ca0*/  IMAD R27, R32, 0x10, R25 ;  /* 0x00000010201b7824 */ /* 0x000fe200078e0219 */
[----:B------:R-:W-:Y:S01]  /*1cb0*/  LEA.HI.X.SX32 R15, R8, R13, 0x1, P4 ;  /* 0x0000000d080f7211 */ /* 0x000fe200020f0eff */
[C---:B------:R-:W-:Y:S01]  /*1cc0*/  IMAD R26, R11.reuse, 0x2, R24 ;  /* 0x000000020b1a7824 */ /* 0x040fe200078e0218 */
[----:B------:R-:W-:Y:S01]  /*1cd0*/  LEA R20, P2, R10, R23, 0x1 ;  /* 0x000000170a147211 */ /* 0x000fe200078408ff */
[----:B------:R-:W-:Y:S01]  /*1ce0*/  IMAD R28, R32, 0x10, R27 ;  /* 0x00000010201c7824 */ /* 0x000fe200078e021b */
[-C--:B------:R-:W-:Y:S01]  /*1cf0*/  LEA.HI.X.SX32 R17, R22, R13.reuse, 0x1, P3 ;  /* 0x0000000d16117211 */ /* 0x080fe200018f0eff */
[C---:B------:R-:W-:Y:S01]  /*1d00*/  IMAD R8, R11.reuse, 0x2, R26 ;  /* 0x000000020b087824 */ /* 0x040fe200078e021a */
[----:B------:R-:W-:Y:S01]  /*1d10*/  LEA.HI.X.SX32 R21, R10, R13, 0x1, P2 ;  /* 0x0000000d0a157211 */ /* 0x000fe200010f0eff */
[----:B------:R-:W-:Y:S01]  /*1d20*/  IMAD R29, R32, 0x10, R28 ;  /* 0x00000010201d7824 */ /* 0x000fe200078e021c */
[-C--:B------:R-:W-:Y:S01]  /*1d30*/  LEA R100, P2, R24, R23.reuse, 0x1 ;  /* 0x0000001718647211 */ /* 0x080fe200078408ff */
[----:B------:R-:W-:Y:S01]  /*1d40*/  IMAD R3, R11, 0x2, R8 ;  /* 0x000000020b037824 */ /* 0x000fe200078e0208 */
[-C--:B------:R-:W-:Y:S01]  /*1d50*/  LEA R98, P3, R26, R23.reuse, 0x1 ;  /* 0x000000171a627211 */ /* 0x080fe200078608ff */
[----:B------:R-:W-:Y:S01]  /*1d60*/  IMAD R10, R32, 0x10, R29 ;  /* 0x00000010200a7824 */ /* 0x000fe200078e021d */
[-C--:B------:R-:W-:Y:S01]  /*1d70*/  LEA R96, P4, R8, R23.reuse, 0x1 ;  /* 0x0000001708607211 */ /* 0x080fe200078808ff */
[----:B------:R-:W-:Y:S01]  /*1d80*/  USGXT.U32 UR18, UR5, 0xe ;  /* 0x0000000e0512789a */ /* 0x000fe20008000000 */
[----:B------:R-:W-:-:S02]  /*1d90*/  LEA R22, P5, R3, R23, 0x1 ;  /* 0x0000001703167211 */ /* 0x000fc400078a08ff */
[----:B------:R-:W-:Y:S02]  /*1da0*/  CS2R R74, SRZ ;  /* 0x00000000004a7805 */ /* 0x000fe4000001ff00 */
[-C--:B------:R-:W-:Y:S01]  /*1db0*/  LEA R12, P1, R25, R108.reuse, 0x1 ;  /* 0x0000006c190c7211 */ /* 0x080fe200078208ff */
[----:B------:R-:W-:Y:S01]  /*1dc0*/  UIADD3 UR10, UP0, UR18, 0x2, URZ ;  /* 0x00000002120a7890 */ /* 0x000fe2000ff1e03f */
[-C--:B------:R-:W-:Y:S01]  /*1dd0*/  LEA.HI.X.SX32 R23, R3, R13.reuse, 0x1, P5 ;  /* 0x0000000d03177211 */ /* 0x080fe200028f0eff */
[----:B------:R-:W-:Y:S01]  /*1de0*/  IMAD R3, R32, 0x10, R10 ;  /* 0x0000001020037824 */ /* 0x000fe200078e020a */
[-C--:B------:R-:W-:Y:S01]  /*1df0*/  LEA.HI.X.SX32 R101, R24, R13.reuse, 0x1, P2 ;  /* 0x0000000d18657211 */ /* 0x080fe200010f0eff */
[----:B------:R-:W-:Y:S01]  /*1e00*/  UIADD3.X UR11, UR4, 0x40000040, URZ, UP0, !UPT ;  /* 0x40000040040b7890 */ /* 0x000fe200087fe43f */
[----:B------:R-:W-:Y:S01]  /*1e10*/  LEA.HI.X.SX32 R97, R8, R13, 0x1, P4 ;  /* 0x0000000d08617211 */ /* 0x000fe200020f0eff */
[----:B------:R-:W-:Y:S01]  /*1e20*/  IMAD R8, R32, 0x10, R3 ;  /* 0x0000001020087824 */ /* 0x000fe200078e0203 */
[----:B------:R-:W-:-:S02]  /*1e30*/  LEA R102, P2, R27, R108, 0x1 ;  /* 0x0000006c1b667211 */ /* 0x000fc400078408ff */
[----:B------:R-:W-:Y:S02]  /*1e40*/  CS2R R76, SRZ ;  /* 0x00000000004c7805 */ /* 0x000fe4000001ff00 */
[----:B------:R-:W-:Y:S01]  /*1e50*/  LEA.HI.X.SX32 R99, R26, R13, 0x1, P3 ;  /* 0x0000000d1a637211 */ /* 0x000fe200018f0eff */
[----:B------:R-:W-:Y:S01]  /*1e60*/  IMAD R24, R32, 0x10, R8 ;  /* 0x0000001020187824 */ /* 0x000fe200078e0208 */
[----:B------:R-:W-:Y:S02]  /*1e70*/  LEA.HI.X.SX32 R13, R25, R30, 0x1, P1 ;  /* 0x0000001e190d7211 */ /* 0x000fe400008f0eff */
[----:B------:R-:W-:Y:S02]  /*1e80*/  CS2R R32, SRZ ;  /* 0x0000000000207805 */ /* 0x000fe4000001ff00 */
[----:B------:R-:W-:Y:S02]  /*1e90*/  LEA R106, P1, R28, R108, 0x1 ;  /* 0x0000006c1c6a7211 */ /* 0x000fe400078208ff */
[----:B------:R-:W-:-:S02]  /*1ea0*/  CS2R R78, SRZ ;  /* 0x00000000004e7805 */ /* 0x000fc4000001ff00 */
[----:B------:R-:W-:Y:S02]  /*1eb0*/  LEA R104, P3, R29, R108, 0x1 ;  /* 0x0000006c1d687211 */ /* 0x000fe400078608ff */
[----:B------:R-:W-:Y:S02]  /*1ec0*/  CS2R R80, SRZ ;  /* 0x0000000000507805 */ /* 0x000fe4000001ff00 */
[----:B------:R-:W-:Y:S02]  /*1ed0*/  LEA.HI.X.SX32 R103, R27, R30, 0x1, P2 ;  /* 0x0000001e1b677211 */ /* 0x000fe400010f0eff */
[----:B------:R-:W-:Y:S02]  /*1ee0*/  CS2R R26, SRZ ;  /* 0x00000000001a7805 */ /* 0x000fe4000001ff00 */
[----:B------:R-:W-:Y:S02]  /*1ef0*/  LEA R112, P2, R3, R108, 0x1 ;  /* 0x0000006c03707211 */ /* 0x000fe400078408ff */
[----:B------:R-:W-:-:S02]  /*1f00*/  CS2R R82, SRZ ;  /* 0x0000000000527805 */ /* 0x000fc4000001ff00 */
[-C--:B------:R-:W-:Y:S02]  /*1f10*/  LEA.HI.X.SX32 R107, R28, R30.reuse, 0x1, P1 ;  /* 0x0000001e1c6b7211 */ /* 0x080fe400008f0eff */
[----:B------:R-:W-:Y:S02]  /*1f20*/  CS2R R84, SRZ ;  /* 0x0000000000547805 */ /* 0x000fe4000001ff00 */
[----:B------:R-:W-:Y:S02]  /*1f30*/  LEA.HI.X.SX32 R105, R29, R30, 0x1, P3 ;  /* 0x0000001e1d697211 */ /* 0x000fe400018f0eff */
[----:B------:R-:W-:Y:S02]  /*1f40*/  CS2R R28, SRZ ;  /* 0x00000000001c7805 */ /* 0x000fe4000001ff00 */
[----:B------:R-:W-:Y:S02]  /*1f50*/  LEA R114, P1, R10, R108, 0x1 ;  /* 0x0000006c0a727211 */ /* 0x000fe400078208ff */
[----:B------:R-:W-:-:S02]  /*1f60*/  CS2R R86, SRZ ;  /* 0x0000000000567805 */ /* 0x000fc4000001ff00 */
[-C--:B------:R-:W-:Y:S01]  /*1f70*/  LEA R110, P3, R8, R108.reuse, 0x1 ;  /* 0x0000006c086e7211 */ /* 0x080fe200078608ff */
[----:B------:R-:W-:Y:S01]  /*1f80*/  UIADD3.64 UR22, UR10, 0x2, URZ ;  /* 0x000000020a167897 */ /* 0x000fe2000fffe03f */
[----:B------:R-:W-:Y:S01]  /*1f90*/  LEA R108, P4, R24, R108, 0x1 ;  /* 0x0000006c186c7211 */ /* 0x000fe200078808ff */
[----:B------:R-:W-:Y:S01]  /*1fa0*/  UIADD3.64 UR26, UR10, 0x4, URZ ;  /* 0x000000040a1a7897 */ /* 0x000fe2000fffe03f */
[-C--:B------:R-:W-:Y:S01]  /*1fb0*/  LEA.HI.X.SX32 R113, R3, R30.reuse, 0x1, P2 ;  /* 0x0000001e03717211 */ /* 0x080fe200010f0eff */
[----:B------:R-:W-:Y:S01]  /*1fc0*/  UIADD3.64 UR30, UR10, 0x7e, URZ ;  /* 0x0000007e0a1e7897 */ /* 0x000fe2000fffe03f */
[----:B------:R-:W-:Y:S01]  /*1fd0*/  SEL R3, RZ, 0x90, !P0 ;  /* 0x00000090ff037807 */ /* 0x000fe20004000000 */
[----:B------:R-:W-:Y:S01]  /*1fe0*/  UIADD3.64 UR34, UR10, 0x80, URZ ;  /* 0x000000800a227897 */ /* 0x000fe2000fffe03f */
[-C--:B------:R-:W-:Y:S01]  /*1ff0*/  LEA.HI.X.SX32 R115, R10, R30.reuse, 0x1, P1 ;  /* 0x0000001e0a737211 */ /* 0x080fe200008f0eff */
[----:B------:R-:W-:Y:S01]  /*2000*/  IMAD.MOV.U32 R10, RZ, RZ, 0x3f800000 ;  /* 0x3f800000ff0a7424 */ /* 0x000fe200078e00ff */
[-C--:B------:R-:W-:Y:S01]  /*2010*/  LEA.HI.X.SX32 R111, R8, R30.reuse, 0x1, P3 ;  /* 0x0000001e086f7211 */ /* 0x080fe200018f0eff */
[----:B------:R-:W-:Y:S01]  /*2020*/  IMAD.MOV.U32 R8, RZ, RZ, 0x3f800000 ;  /* 0x3f800000ff087424 */ /* 0x000fe200078e00ff */
[----:B------:R-:W-:-:S02]  /*2030*/  LEA.HI.X.SX32 R109, R24, R30, 0x1, P4 ;  /* 0x0000001e186d7211 */ /* 0x000fc400020f0eff */
[----:B------:R-:W-:Y:S02]  /*2040*/  CS2R R24, SRZ ;  /* 0x0000000000187805 */ /* 0x000fe4000001ff00 */
[----:B------:R-:W-:Y:S02]  /*2050*/  CS2R R30, SRZ ;  /* 0x00000000001e7805 */ /* 0x000fe4000001ff00 */
[C---:B------:R-:W-:Y:S01]  /*2060*/  LOP3.LUT R132, R5.reuse, 0x20, RZ, 0x3c, !PT ;  /* 0x0000002005847812 */ /* 0x040fe200078e3cff */
[----:B------:R-:W-:Y:S01]  /*2070*/  UIADD3.64 UR38, UR10, 0x82, URZ ;  /* 0x000000820a267897 */ /* 0x000fe2000fffe03f */
[C---:B------:R-:W-:Y:S01]  /*2080*/  LOP3.LUT R133, R5.reuse, 0x40, RZ, 0x3c, !PT ;  /* 0x0000004005857812 */ /* 0x040fe200078e3cff */
[----:B------:R-:W-:Y:S01]  /*2090*/  UIADD3.64 UR14, UR10, 0x84, URZ ;  /* 0x000000840a0e7897 */ /* 0x000fe2000fffe03f */
[----:B------:R-:W-:Y:S01]  /*20a0*/  LOP3.LUT R134, R5, 0x60, RZ, 0x3c, !PT ;  /* 0x0000006005867812 */ /* 0x000fe200078e3cff */
[----:B------:R-:W-:Y:S01]  /*20b0*/  ULDC UR42, c[0x0][0x238] ;  /* 0x00008e00002a7ab9 */ /* 0x000fe20000000800 */
[----:B------:R-:W-:-:S09]  /*20c0*/  LOP3.LUT R135, R3, 0x17e, R2, 0x78, !PT ;  /* 0x0000017e03877812 */ /* 0x000fd200078e7802 */
.L_x_1:
[----:B------:R-:W-:-:S04]  /*20d0*/  IMAD.WIDE R88, R137, 0x2, R18 ;  /* 0x0000000289587825 */ /* 0x000fc800078e0212 */
[C---:B------:R-:W-:Y:S02]  /*20e0*/  IMAD.WIDE R116, R137.reuse, 0x2, R100 ;  /* 0x0000000289747825 */ /* 0x040fe400078e0264 */
[----:B------:R-:W2:Y:S02]  /*20f0*/  LDG.E.U16 R88, desc[UR40][R88.64] ;  /* 0x0000002858587981 */ /* 0x000ea4000c1e1500 */
[C---:B------:R-:W-:Y:S02]  /*2100*/  IMAD.WIDE R118, R137.reuse, 0x2, R98 ;  /* 0x0000000289767825 */ /* 0x040fe400078e0262 */
[----:B------:R-:W3:Y:S02]  /*2110*/  LDG.E.U16 R116, desc[UR40][R116.64] ;  /* 0x0000002874747981 */ /* 0x000ee4000c1e1500 */
[C---:B------:R-:W-:Y:S02]  /*2120*/  IMAD.WIDE R90, R137.reuse, 0x2, R16 ;  /* 0x00000002895a7825 */ /* 0x040fe400078e0210 */
[----:B------:R-:W4:Y:S02]  /*2130*/  LDG.E.U16 R119, desc[UR40][R118.64] ;  /* 0x0000002876777981 */ /* 0x000f24000c1e1500 */
[----:B------:R-:W-:-:S02]  /*2140*/  IMAD.WIDE R120, R137, 0x2, R96 ;  /* 0x0000000289787825 */ /* 0x000fc400078e0260 */
[----:B------:R-:W5:Y:S02]  /*2150*/  LDG.E.U16 R3, desc[UR40][R90.64] ;  /* 0x000000285a037981 */ /* 0x000f64000c1e1500 */
[C---:B------:R-:W-:Y:S02]  /*2160*/  IMAD.WIDE R92, R137.reuse, 0x2, R14 ;  /* 0x00000002895c7825 */ /* 0x040fe400078e020e */
[----:B------:R-:W5:Y:S02]  /*2170*/  LDG.E.U16 R120, desc[UR40][R120.64] ;  /* 0x0000002878787981 */ /* 0x000f64000c1e1500 */
[C---:B------:R-:W-:Y:S02]  /*2180*/  IMAD.WIDE R122, R137.reuse, 0x2, R22 ;  /* 0x00000002897a7825 */ /* 0x040fe400078e0216 */
[----:B------:R-:W5:Y:S02]  /*2190*/  LDG.E.U16 R124, desc[UR40][R92.64] ;  /* 0x000000285c7c7981 */ /* 0x000f64000c1e1500 */
[----:B------:R-:W-:-:S02]  /*21a0*/  IMAD.WIDE R94, R137, 0x2, R20 ;  /* 0x00000002895e7825 */ /* 0x000fc400078e0214 */
[----:B------:R-:W5:Y:S04]  /*21b0*/  LDG.E.U16 R123, desc[UR40][R122.64] ;  /* 0x000000287a7b7981 */ /* 0x000f68000c1e1500 */
[----:B------:R-:W5:Y:S01]  /*21c0*/  LDG.E.U16 R125, desc[UR40][R94.64] ;  /* 0x000000285e7d7981 */ /* 0x000f62000c1e1500 */
[----:B------:R-:W-:Y:S01]  /*21d0*/  BAR.SYNC.DEFER_BLOCKING 0x0 ;  /* 0x0000000000007b1d */ /* 0x000fe20000010000 */
[----:B------:R-:W-:-:S04]  /*21e0*/  USHF.L.U32 UR5, UR43, 0x8, URZ ;  /* 0x000000082b057899 */ /* 0x000fc8000800063f */
[----:B------:R-:W-:-:S04]  /*21f0*/  ULOP3.LUT UR5, UR5, 0x400, URZ, 0xc0, !UPT ;  /* 0x0000040005057892 */ /* 0x000fc8000f8ec03f */
[----:B------:R-:W-:-:S04]  /*2200*/  ULEA.HI UR5, UR7, UR5, URZ, 0x1c ;  /* 0x0000000507057291 */ /* 0x000fc8000f8fe03f */
[----:B------:R-:W-:Y:S01]  /*2210*/  ULOP3.LUT UR16, UR5, 0x3fff, URZ, 0xc0, !UPT ;  /* 0x00003fff05107892 */ /* 0x000fe2000f8ec03f */
[----:B------:R-:W-:Y:S01]  /*2220*/  UMOV UR19, 0x40000040 ;  /* 0x4000004000137882 */ /* 0x000fe20000000000 */
[----:B------:R-:W-:Y:S02]  /*2230*/  UMOV UR17, 0x40000040 ;  /* 0x4000004000117882 */ /* 0x000fe40000000000 */
[----:B------:R-:W-:Y:S01]  /*2240*/  UIADD3 UR8, UP0, UR16, 0x80, URZ ;  /* 0x0000008010087890 */ /* 0x000fe2000ff1e03f */
[----:B------:R-:W-:-:S03]  /*2250*/  UMOV UR5, URZ ;  /* 0x0000003f00057c82 */ /* 0x000fc60008000000 */
[----:B------:R-:W-:-:S04]  /*2260*/  UIADD3.X UR9, UR5, 0x40000040, URZ, UP0, !UPT ;  /* 0x4000004005097890 */ /* 0x000fc800087fe43f */
[----:B------:R-:W-:Y:S02]  /*2270*/  UIADD3.64 UR20, UR8, 0x80, URZ ;  /* 0x0000008008147897 */ /* 0x000fe4000fffe03f */
[----:B------:R-:W-:Y:S01]  /*2280*/  UIADD3.64 UR24, UR8, 0x100, URZ ;  /* 0x0000010008187897 */ /* 0x000fe2000fffe03f */
[----:B--2---:R0:W-:Y:S04]  /*2290*/  STS.U16 [R5+UR7+0x8000], R88 ;  /* 0x0080005805007988 */ /* 0x0041e80008000407 */
[----:B---3--:R-:W-:Y:S04]  /*22a0*/  STS.U16 [R5+UR7+0x8400], R116 ;  /* 0x0084007405007988 */ /* 0x008fe80008000407 */
[----:B----4-:R-:W-:Y:S04]  /*22b0*/  STS.U16 [R132+UR7+0x8500], R119 ;  /* 0x0085007784007988 */ /* 0x010fe80008000407 */
[----:B-----5:R-:W-:Y:S04]  /*22c0*/  STS.U16 [R132+UR7+0x8100], R3 ;  /* 0x0081000384007988 */ /* 0x020fe80008000407 */
[----:B------:R-:W-:Y:S04]  /*22d0*/  STS.U16 [R133+UR7+0x8600], R120 ;  /* 0x0086007885007988 */ /* 0x000fe80008000407 */
[----:B------:R-:W-:Y:S04]  /*22e0*/  STS.U16 [R133+UR7+0x8200], R124 ;  /* 0x0082007c85007988 */ /* 0x000fe80008000407 */
[----:B------:R1:W-:Y:S04]  /*22f0*/  STS.U16 [R134+UR7+0x8700], R123 ;  /* 0x0087007b86007988 */ /* 0x0003e80008000407 */
[----:B------:R2:W-:Y:S01]  /*2300*/  STS.U16 [R134+UR7+0x8300], R125 ;  /* 0x0083007d86007988 */ /* 0x0005e20008000407 */
[----:B------:R3:W-:Y:S06]  /*2310*/  MEMBAR.ALL.CTA ;  /* 0x0000000000007992 */ /* 0x0007ec0000008000 */
[----:B---3--:R-:W3:Y:S02]  /*2320*/  FENCE.VIEW.ASYNC.S ;  /* 0x00000000000073c6 */ /* 0x008ee40000000000 */
[----:B---3--:R-:W-:Y:S06]  /*2330*/  BAR.SYNC.DEFER_BLOCKING 0x0 ;  /* 0x0000000000007b1d */ /* 0x008fec0000010000 */
[----:B0-----:R-:W-:-:S06]  /*2340*/  WARPGROUP.ARRIVE ;  /* 0x00000000000079c5 */ /* 0x001fcc0000000000 */
[----:B------:R-:W-:Y:S04]  /*2350*/  HGMMA.64x16x16.F32 R88, gdesc[UR16].tnspA, RZ, !UPT ;  /* 0x20200000105879f0 */ /* 0x000fe8000c7008ff */
[----:B------:R-:W-:Y:S04]  /*2360*/  HGMMA.64x16x16.F32 R88, gdesc[UR8].tnspA, R88 ;  /* 0x20200000085879f0 */ /* 0x000fe80008700858 */
[----:B------:R-:W-:Y:S01]  /*2370*/  HGMMA.64x16x16.F32 R88, gdesc[UR20].tnspA, R88 ;  /* 0x20200000145879f0 */ /* 0x000fe20008700858 */
[----:B-1----:R-:W-:-:S04]  /*2380*/  IMAD.WIDE R122, R139, 0x2, R104 ;  /* 0x000000028b7a7825 */ /* 0x002fc800078e0268 */
[C---:B--2---:R-:W-:Y:S02]  /*2390*/  IMAD.WIDE R124, R139.reuse, 0x2, R114 ;  /* 0x000000028b7c7825 */ /* 0x044fe400078e0272 */
        /* <DEDUP_REMOVED lines=10> */
[----:B------:R0:W2:Y:S02]  /*2440*/  LDG.E.U16 R140, desc[UR40][R116.64] ;  /* 0x00000028748c7981 */ /* 0x0000a4000c1e1500 */
[----:B------:R-:W-:-:S02]  /*2450*/  IMAD.WIDE R120, R139, 0x2, R106 ;  /* 0x000000028b787825 */ /* 0x000fc400078e026a */
[----:B------:R1:W3:Y:S04]  /*2460*/  LDG.E.U16 R142, desc[UR40][R118.64] ;  /* 0x00000028768e7981 */ /* 0x0002e8000c1e1500 */
[----:B------:R1:W4:Y:S01]  /*2470*/  LDG.E.U16 R144, desc[UR40][R120.64] ;  /* 0x0000002878907981 */ /* 0x000322000c1e1500 */
[----:B------:R-:W-:Y:S01]  /*2480*/  HGMMA.64x16x16.F32 R88, gdesc[UR24].tnspA, R88 ;  /* 0x20200000185879f0 */ /* 0x000fe20008700858 */
[----:B------:R-:W-:Y:S02]  /*2490*/  UIADD3.64 UR28, UR8, 0x180, URZ ;  /* 0x00000180081c7897 */ /* 0x000fe4000fffe03f */
[----:B------:R-:W-:-:S07]  /*24a0*/  UIADD3.64 UR32, UR8, 0x200, URZ ;  /* 0x0000020008207897 */ /* 0x000fce000fffe03f */
[----:B------:R-:W-:Y:S01]  /*24b0*/  HGMMA.64x16x16.F32 R88, gdesc[UR28].tnspA, R88 ;  /* 0x202000001c5879f0 */ /* 0x000fe20008700858 */
[----:B------:R-:W-:-:S03]  /*24c0*/  UIADD3.64 UR36, UR8, 0x280, URZ ;  /* 0x0000028008247897 */ /* 0x000fc6000fffe03f */
[----:B------:R-:W-:Y:S01]  /*24d0*/  HGMMA.64x16x16.F32 R88, gdesc[UR32].tnspA, R88 ;  /* 0x20200000205879f0 */ /* 0x000fe20008700858 */
[----:B------:R-:W-:-:S05]  /*24e0*/  UIADD3.64 UR12, UR8, 0x300, URZ ;  /* 0x00000300080c7897 */ /* 0x000fca000fffe03f */
[----:B------:R-:W-:Y:S04]  /*24f0*/  HGMMA.64x16x16.F32 R88, gdesc[UR36].tnspA, R88 ;  /* 0x20200000245879f0 */ /* 0x000fe80008700858 */
[----:B------:R-:W-:Y:S03]  /*2500*/  HGMMA.64x16x16.F32 R88, gdesc[UR12].tnspA, R88, gsb0 ;  /* 0x202000000c5879f0 */ /* 0x000fe60008000858 */
[----:B------:R-:W-:Y:S02]  /*2510*/  WARPGROUP.DEPBAR.LE gsb0, 0x0 ;  /* 0x00008000000079c5 */ /* 0x000fe40000010000 */
[----:B------:R-:W-:Y:S01]  /*2520*/  FMUL R3, R88, UR42 ;  /* 0x0000002a58037c20 */ /* 0x000fe20008400000 */
[----:B0-----:R-:W-:Y:S01]  /*2530*/  FMUL R116, R89, UR42 ;  /* 0x0000002a59747c20 */ /* 0x001fe20008400000 */
[----:B------:R-:W-:Y:S01]  /*2540*/  FMUL R117, R92, UR42 ;  /* 0x0000002a5c757c20 */ /* 0x000fe20008400000 */
[----:B------:R-:W-:Y:S03]  /*2550*/  BAR.SYNC.DEFER_BLOCKING 0x0 ;  /* 0x0000000000007b1d */ /* 0x000fe60000010000 */
[----:B------:R-:W-:Y:S01]  /*2560*/  FMNMX R116, R3, R116, !PT ;  /* 0x0000007403747209 */ /* 0x000fe20007800000 */
[----:B------:R-:W-:-:S03]  /*2570*/  FMUL R3, R93, UR42 ;  /* 0x0000002a5d037c20 */ /* 0x000fc60008400000 */
[----:B------:R-:W-:-:S04]  /*2580*/  FMNMX R116, R117, R116, !PT ;  /* 0x0000007475747209 */ /* 0x000fc80007800000 */
[----:B-1----:R-:W-:Y:S01]  /*2590*/  FMNMX R118, R3, R116, !PT ;  /* 0x0000007403767209 */ /* 0x002fe20007800000 */
[----:B------:R-:W-:Y:S01]  /*25a0*/  FMUL R3, R90, UR42 ;  /* 0x0000002a5a037c20 */ /* 0x000fe20008400000 */
[----:B------:R-:W-:Y:S01]  /*25b0*/  FMUL R116, R91, UR42 ;  /* 0x0000002a5b747c20 */ /* 0x000fe20008400000 */
[----:B------:R-:W-:-:S04]  /*25c0*/  FMUL R117, R94, UR42 ;  /* 0x0000002a5e757c20 */ /* 0x000fc80008400000 */
[----:B------:R-:W-:Y:S01]  /*25d0*/  FMNMX R116, R3, R116, !PT ;  /* 0x0000007403747209 */ /* 0x000fe20007800000 */
[----:B------:R-:W-:Y:S01]  /*25e0*/  FMUL R3, R95, UR42 ;  /* 0x0000002a5f037c20 */ /* 0x000fe20008400000 */
[----:B------:R-:W0:Y:S02]  /*25f0*/  SHFL.BFLY PT, R119, R118, 0x2, 0x1f ;  /* 0x0c401f0076777f89 */ /* 0x000e2400000e0000 */
[----:B------:R-:W-:-:S04]  /*2600*/  FMNMX R116, R117, R116, !PT ;  /* 0x0000007475747209 */ /* 0x000fc80007800000 */
[----:B------:R-:W-:-:S05]  /*2610*/  FMNMX R3, R3, R116, !PT ;  /* 0x0000007403037209 */ /* 0x000fca0007800000 */
[----:B------:R-:W1:Y:S01]  /*2620*/  SHFL.BFLY PT, R120, R3, 0x2, 0x1f ;  /* 0x0c401f0003787f89 */ /* 0x000e6200000e0000 */
[----:B0-----:R-:W-:-:S05]  /*2630*/  FMNMX R119, R118, R119, !PT ;  /* 0x0000007776777209 */ /* 0x001fca0007800000 */
[----:B------:R-:W0:Y:S01]  /*2640*/  SHFL.BFLY PT, R116, R119, 0x1, 0x1f ;  /* 0x0c201f0077747f89 */ /* 0x000e2200000e0000 */
[----:B-1----:R-:W-:-:S05]  /*2650*/  FMNMX R120, R3, R120, !PT ;  /* 0x0000007803787209 */ /* 0x002fca0007800000 */
[----:B------:R-:W1:Y:S04]  /*2660*/  SHFL.BFLY PT, R121, R120, 0x1, 0x1f ;  /* 0x0c201f0078797f89 */ /* 0x000e6800000e0000 */
[----:B--2---:R-:W-:Y:S04]  /*2670*/  STS.U16 [R135+UR7+0x8000], R140 ;  /* 0x0080008c87007988 */ /* 0x004fe80008000407 */
[----:B---3--:R-:W-:Y:S04]  /*2680*/  STS.U16 [R135+UR7+0x8200], R142 ;  /* 0x0082008e87007988 */ /* 0x008fe80008000407 */
[----:B----4-:R-:W-:Y:S01]  /*2690*/  STS.U16 [R135+UR7+0x8400], R144 ;  /* 0x0084009087007988 */ /* 0x010fe20008000407 */
[----:B0-----:R-:W-:-:S03]  /*26a0*/  FMNMX R117, R119, R116, !PT ;  /* 0x0000007477757209 */ /* 0x001fc60007800000 */
[----:B------:R-:W-:Y:S04]  /*26b0*/  STS.U16 [R135+UR7+0x8600], R122 ;  /* 0x0086007a87007988 */ /* 0x000fe80008000407 */
[----:B------:R-:W-:Y:S04]  /*26c0*/  STS.U16 [R135+UR7+0x8800], R124 ;  /* 0x0088007c87007988 */ /* 0x000fe80008000407 */
[----:B------:R-:W-:Y:S04]  /*26d0*/  STS.U16 [R135+UR7+0x8a00], R126 ;  /* 0x008a007e87007988 */ /* 0x000fe80008000407 */
[----:B-----5:R-:W-:Y:S04]  /*26e0*/  STS.U16 [R135+UR7+0x8c00], R128 ;  /* 0x008c008087007988 */ /* 0x020fe80008000407 */
[----:B------:R-:W-:Y:S01]  /*26f0*/  STS.U16 [R135+UR7+0x8e00], R130 ;  /* 0x008e008287007988 */ /* 0x000fe20008000407 */
[----:B------:R-:W-:Y:S01]  /*2700*/  FMNMX R117, R117, R136, !PT ;  /* 0x0000008875757209 */ /* 0x000fe20007800000 */
[----:B------:R0:W-:Y:S06]  /*2710*/  MEMBAR.ALL.CTA ;  /* 0x0000000000007992 */ /* 0x0001ec0000008000 */
[----:B0-----:R-:W0:Y:S01]  /*2720*/  FENCE.VIEW.ASYNC.S ;  /* 0x00000000000073c6 */ /* 0x001e220000000000 */
[----:B-1----:R-:W-:Y:S01]  /*2730*/  FMNMX R121, R120, R121, !PT ;  /* 0x0000007978797209 */ /* 0x002fe20007800000 */
[----:B------:R-:W-:-:S03]  /*2740*/  FFMA R92, R92, UR42, -R117 ;  /* 0x0000002a5c5c7c23 */ /* 0x000fc60008000875 */
[----:B------:R-:W-:Y:S01]  /*2750*/  FMNMX R3, R121, R138, !PT ;  /* 0x0000008a79037209 */ /* 0x000fe20007800000 */
[----:B------:R-:W-:Y:S01]  /*2760*/  FMUL R92, R92, 1.4426950216293334961 ;  /* 0x3fb8aa3b5c5c7820 */ /* 0x000fe20000400000 */
[--C-:B------:R-:W-:Y:S01]  /*2770*/  FFMA R88, R88, UR42, -R117.reuse ;  /* 0x0000002a58587c23 */ /* 0x100fe20008000875 */
[----:B------:R-:W-:Y:S01]  /*2780*/  FFMA R89, R89, UR42, -R117 ;  /* 0x0000002a59597c23 */ /* 0x000fe20008000875 */
[----:B------:R-:W-:Y:S01]  /*2790*/  FADD R118, -R117, R136 ;  /* 0x0000008875767221 */ /* 0x000fe20000000100 */
[----:B------:R1:W-:Y:S01]  /*27a0*/  MUFU.EX2 R116, R92 ;  /* 0x0000005c00747308 */ /* 0x0003e20000000800 */
[--C-:B------:R-:W-:Y:S01]  /*27b0*/  FFMA R90, R90, UR42, -R3.reuse ;  /* 0x0000002a5a5a7c23 */ /* 0x100fe20008000803 */
[----:B------:R-:W-:Y:S01]  /*27c0*/  FFMA R91, R91, UR42, -R3 ;  /* 0x0000002a5b5b7c23 */ /* 0x000fe20008000803 */
[----:B------:R-:W-:Y:S01]  /*27d0*/  FFMA R93, R93, UR42, -R117 ;  /* 0x0000002a5d5d7c23 */ /* 0x000fe20008000875 */
[--C-:B------:R-:W-:Y:S01]  /*27e0*/  FFMA R94, R94, UR42, -R3.reuse ;  /* 0x0000002a5e5e7c23 */ /* 0x100fe20008000803 */
[----:B------:R-:W-:Y:S01]  /*27f0*/  FFMA R95, R95, UR42, -R3 ;  /* 0x0000002a5f5f7c23 */ /* 0x000fe20008000803 */
[----:B-1----:R-:W-:Y:S01]  /*2800*/  FADD R92, -R3, R138 ;  /* 0x0000008a035c7221 */ /* 0x002fe20000000100 */
[----:B------:R-:W-:Y:S01]  /*2810*/  FMUL R88, R88, 1.4426950216293334961 ;  /* 0x3fb8aa3b58587820 */ /* 0x000fe20000400000 */
        /* <DEDUP_REMOVED lines=8> */
[----:B------:R-:W1:Y:S08]  /*28a0*/  MUFU.EX2 R123, R120 ;  /* 0x00000078007b7308 */ /* 0x000e700000000800 */
[----:B------:R-:W2:Y:S08]  /*28b0*/  MUFU.EX2 R125, R92 ;  /* 0x0000005c007d7308 */ /* 0x000eb00000000800 */
[----:B------:R-:W-:Y:S08]  /*28c0*/  MUFU.EX2 R88, R88 ;  /* 0x0000005800587308 */ /* 0x000ff00000000800 */
[----:B------:R-:W3:Y:S08]  /*28d0*/  MUFU.EX2 R89, R89 ;  /* 0x0000005900597308 */ /* 0x000ef00000000800 */
[----:B------:R-:W4:Y:S08]  /*28e0*/  MUFU.EX2 R119, R93 ;  /* 0x0000005d00777308 */ /* 0x000f300000000800 */
[----:B------:R-:W-:Y:S08]  /*28f0*/  MUFU.EX2 R90, R90 ;  /* 0x0000005a005a7308 */ /* 0x000ff00000000800 */
[----:B------:R-:W5:Y:S08]  /*2900*/  MUFU.EX2 R91, R91 ;  /* 0x0000005b005b7308 */ /* 0x000f700000000800 */
[----:B------:R4:W-:Y:S08]  /*2910*/  MUFU.EX2 R118, R94 ;  /* 0x0000005e00767308 */ /* 0x0009f00000000800 */
[----:B------:R-:W0:Y:S01]  /*2920*/  MUFU.EX2 R121, R95 ;  /* 0x0000005f00797308 */ /* 0x000e220000000800 */
[-C--:B-1----:R-:W-:Y:S01]  /*2930*/  FMUL R24, R24, R123.reuse ;  /* 0x0000007b18187220 */ /* 0x082fe20000400000 */
[-C--:B------:R-:W-:Y:S01]  /*2940*/  FMUL R25, R25, R123.reuse ;  /* 0x0000007b19197220 */ /* 0x080fe20000400000 */
        /* <DEDUP_REMOVED lines=29> */
[----:B------:R-:W-:Y:S01]  /*2b20*/  FMUL R85, R85, R123 ;  /* 0x0000007b55557220 */ /* 0x000fe20000400000 */
[-C--:B--2---:R-:W-:Y:S01]  /*2b30*/  FMUL R26, R26, R125.reuse ;  /* 0x0000007d1a1a7220 */ /* 0x084fe20000400000 */
        /* <DEDUP_REMOVED lines=31> */
[----:B---3--:R-:W-:-:S02]  /*2d30*/  F2FP.F16.F32.PACK_AB R92, R89, R88 ;  /* 0x00000058595c723e */ /* 0x008fc400000000ff */
[----:B----4-:R-:W-:Y:S02]  /*2d40*/  F2FP.F16.F32.PACK_AB R94, R119, R116 ;  /* 0x00000074775e723e */ /* 0x010fe400000000ff */
[----:B-----5:R-:W-:Y:S02]  /*2d50*/  F2FP.F16.F32.PACK_AB R93, R91, R90 ;  /* 0x0000005a5b5d723e */ /* 0x020fe400000000ff */
[----:B0-----:R-:W-:Y:S01]  /*2d60*/  F2FP.F16.F32.PACK_AB R95, R121, R118 ;  /* 0x00000076795f723e */ /* 0x001fe200000000ff */
[----:B------:R-:W-:Y:S06]  /*2d70*/  BAR.SYNC.DEFER_BLOCKING 0x0 ;  /* 0x0000000000007b1d */ /* 0x000fec0000010000 */
[----:B------:R-:W-:Y:S01]  /*2d80*/  UMOV UR19, 0xc0000010 ;  /* 0xc000001000137882 */ /* 0x000fe20000000000 */
[----:B------:R-:W-:-:S06]  /*2d90*/  WARPGROUP.ARRIVE ;  /* 0x00000000000079c5 */ /* 0x000fcc0000000000 */
[----:B------:R-:W-:Y:S01]  /*2da0*/  HGMMA.64x128x16.F32 R24, R92, gdesc[UR16], R24, gsb0 ;  /* 0x01e000105c187df0 */ /* 0x000fe20008000818 */
[----:B------:R-:W-:Y:S01]  /*2db0*/  FADD R89, R88, R89 ;  /* 0x0000005958597221 */ /* 0x000fe20000000000 */
[----:B------:R-:W-:-:S03]  /*2dc0*/  FADD R91, R90, R91 ;  /* 0x0000005b5a5b7221 */ /* 0x000fc60000000000 */
[----:B------:R-:W-:Y:S01]  /*2dd0*/  FADD R116, R116, R89 ;  /* 0x0000005974747221 */ /* 0x000fe20000000000 */
[----:B------:R-:W-:-:S03]  /*2de0*/  FADD R118, R118, R91 ;  /* 0x0000005b76767221 */ /* 0x000fc60000000000 */
[----:B------:R-:W-:Y:S01]  /*2df0*/  FADD R116, R119, R116 ;  /* 0x0000007477747221 */ /* 0x000fe20000000000 */
[----:B------:R-:W-:-:S04]  /*2e00*/  FADD R118, R121, R118 ;  /* 0x0000007679767221 */ /* 0x000fc80000000000 */
[----:B------:R-:W0:Y:S04]  /*2e10*/  SHFL.BFLY PT, R89, R116, 0x2, 0x1f ;  /* 0x0c401f0074597f89 */ /* 0x000e2800000e0000 */
[----:B------:R-:W1:Y:S01]  /*2e20*/  SHFL.BFLY PT, R91, R118, 0x2, 0x1f ;  /* 0x0c401f00765b7f89 */ /* 0x000e6200000e0000 */
[----:B------:R-:W-:Y:S01]  /*2e30*/  UIADD3 UR4, UR4, 0x10, URZ ;  /* 0x0000001004047890 */ /* 0x000fe2000fffe03f */
[----:B0-----:R-:W-:Y:S01]  /*2e40*/  FADD R89, R116, R89 ;  /* 0x0000005974597221 */ /* 0x001fe20000000000 */
[----:B-1----:R-:W-:-:S04]  /*2e50*/  FADD R91, R118, R91 ;  /* 0x0000005b765b7221 */ /* 0x002fc80000000000 */
[----:B------:R-:W0:Y:S04]  /*2e60*/  SHFL.BFLY PT, R88, R89, 0x1, 0x1f ;  /* 0x0c201f0059587f89 */ /* 0x000e2800000e0000 */
[----:B------:R-:W1:Y:S01]  /*2e70*/  SHFL.BFLY PT, R90, R91, 0x1, 0x1f ;  /* 0x0c201f005b5a7f89 */ /* 0x000e6200000e0000 */
[----:B------:R-:W-:Y:S01]  /*2e80*/  ISETP.LE.AND P0, PT, R7, UR4, PT ;  /* 0x0000000407007c0c */ /* 0x000fe2000bf03270 */
[----:B------:R-:W-:Y:S02]  /*2e90*/  IMAD R137, R11, 0x10, R137 ;  /* 0x000000100b897824 */ /* 0x000fe400078e0289 */
[----:B------:R-:W-:Y:S02]  /*2ea0*/  IMAD R139, R9, 0x10, R139 ;  /* 0x00000010098b7824 */ /* 0x000fe400078e028b */
[----:B------:R-:W-:-:S02]  /*2eb0*/  IMAD.MOV.U32 R136, RZ, RZ, R117 ;  /* 0x000000ffff887224 */ /* 0x000fc400078e0075 */
[----:B------:R-:W-:Y:S02]  /*2ec0*/  IMAD.MOV.U32 R138, RZ, RZ, R3 ;  /* 0x000000ffff8a7224 */ /* 0x000fe400078e0003 */
[----:B0-----:R-:W-:Y:S01]  /*2ed0*/  FADD R88, R89, R88 ;  /* 0x0000005859587221 */ /* 0x001fe20000000000 */
[----:B-1----:R-:W-:-:S03]  /*2ee0*/  FADD R90, R91, R90 ;  /* 0x0000005a5b5a7221 */ /* 0x002fc60000000000 */
[----:B------:R-:W-:Y:S01]  /*2ef0*/  FFMA R8, R123, R8, R88 ;  /* 0x000000087b087223 */ /* 0x000fe20000000058 */
[----:B------:R-:W-:Y:S02]  /*2f00*/  IMAD.MOV.U32 R88, RZ, RZ, R117 ;  /* 0x000000ffff587224 */ /* 0x000fe400078e0075 */
[----:B------:R-:W-:Y:S01]  /*2f10*/  FFMA R10, R125, R10, R90 ;  /* 0x0000000a7d0a7223 */ /* 0x000fe2000000005a */
[----:B------:R-:W-:Y:S02]  /*2f20*/  WARPGROUP.DEPBAR.LE gsb0, 0x0 ;  /* 0x00008000000079c5 */ /* 0x000fe40000010000 */
[----:B------:R-:W-:Y:S05]  /*2f30*/  @!P0 BRA `(.L_x_1) ;  /* 0xfffffff000648947 */ /* 0x000fea000383ffff */
.L_x_0:
[----:B------:R-:W-:Y:S02]  /*2f40*/  IMAD.MOV.U32 R5, RZ, RZ, R10 ;  /* 0x000000ffff057224 */ /* 0x000fe400078e000a */
[----:B------:R-:W-:Y:S01]  /*2f50*/  FMUL R13, R74, 0.25 ;  /* 0x3e8000004a0d7820 */ /* 0x000fe20000400000 */
[----:B------:R-:W-:Y:S01]  /*2f60*/  FMUL R14, R63, 0.25 ;  /* 0x3e8000003f0e7820 */ /* 0x000fe20000400000 */
[----:B------:R-:W-:Y:S01]  /*2f70*/  FMUL R11, R78, 0.25 ;  /* 0x3e8000004e0b7820 */ /* 0x000fe20000400000 */
[----:B------:R-:W-:Y:S01]  /*2f80*/  IMAD.MOV.U32 R117, RZ, RZ, R8 ;  /* 0x000000ffff757224 */ /* 0x000fe200078e0008 */
[----:B------:R-:W-:Y:S01]  /*2f90*/  FSETP.GT.AND P0, PT, |R5|, 8.50705917302346158658e+37, PT ;  /* 0x7e8000000500780b */ /* 0x000fe20003f04200 */
[----:B------:R-:W-:Y:S01]  /*2fa0*/  FMUL R8, R81, 0.25 ;  /* 0x3e80000051087820 */ /* 0x000fe20000400000 */
[----:B------:R-:W-:Y:S01]  /*2fb0*/  FMUL R10, R87, 0.25 ;  /* 0x3e800000570a7820 */ /* 0x000fe20000400000 */
[----:B------:R-:W-:Y:S01]  /*2fc0*/  FMUL R12, R83, 0.25 ;  /* 0x3e800000530c7820 */ /* 0x000fe20000400000 */
[----:B------:R-:W-:Y:S01]  /*2fd0*/  FSEL R17, R13, R74, P0 ;  /* 0x0000004a0d117208 */ /* 0x000fe20000000000 */
[----:B------:R-:W-:Y:S01]  /*2fe0*/  FMUL R13, R66, 0.25 ;  /* 0x3e800000420d7820 */ /* 0x000fe20000400000 */
[----:B------:R-:W-:Y:S01]  /*2ff0*/  FSEL R23, R14, R63, P0 ;  /* 0x0000003f0e177208 */ /* 0x000fe20000000000 */
[----:B------:R-:W-:Y:S01]  /*3000*/  FMUL R14, R43, 0.25 ;  /* 0x3e8000002b0e7820 */ /* 0x000fe20000400000 */
[----:B------:R-:W-:Y:S01]  /*3010*/  FSEL R15, R11, R78, P0 ;  /* 0x0000004e0b0f7208 */ /* 0x000fe20000000000 */
[----:B------:R-:W0:Y:S01]  /*3020*/  LDC R63, c[0x0][0x278] ;  /* 0x00009e00ff3f7b82 */ /* 0x000e220000000800 */
[----:B------:R-:W-:Y:S01]  /*3030*/  FSEL R21, R13, R66, P0 ;  /* 0x000000420d157208 */ /* 0x000fe20000000000 */
[----:B------:R-:W-:Y:S01]  /*3040*/  FMUL R13, R58, 0.25 ;  /* 0x3e8000003a0d7820 */ /* 0x000fe20000400000 */
[----:B------:R-:W-:Y:S01]  /*3050*/  FMUL R11, R70, 0.25 ;  /* 0x3e800000460b7820 */ /* 0x000fe20000400000 */
[----:B------:R-:W-:Y:S01]  /*3060*/  FSETP.GT.AND P1, PT, |R117|, 8.50705917302346158658e+37, PT ;  /* 0x7e8000007500780b */ /* 0x000fe20003f24200 */
[----:B------:R-:W-:Y:S01]  /*3070*/  FMUL R7, R86, 0.25 ;  /* 0x3e80000056077820 */ /* 0x000fe20000400000 */
[----:B------:R-:W-:Y:S01]  /*3080*/  FSEL R87, R10, R87, P0 ;  /* 0x000000570a577208 */ /* 0x000fe20000000000 */
        /* <DEDUP_REMOVED lines=17> */
[----:B0-----:R-:W-:-:S02]  /*31a0*/  IMAD R98, R6, R63, RZ ;  /* 0x0000003f06627224 */ /* 0x001fc400078e02ff */
        /* <DEDUP_REMOVED lines=63> */
[----:B------:R-:W-:Y:S01]  /*35a0*/  LOP3.LUT R8, R4, 0x7, RZ, 0xc0, !PT ;  /* 0x0000000704087812 */ /* 0x000fe200078ec0ff */
[----:B------:R-:W-:Y:S01]  /*35b0*/  IMAD R96, R63, 0x2, R98 ;  /* 0x000000023f607824 */ /* 0x000fe200078e0262 */
[----:B------:R-:W-:Y:S01]  /*35c0*/  FSEL R39, R10, R39, P0 ;  /* 0x000000270a277208 */ /* 0x000fe20000000000 */
[----:B------:R-:W-:Y:S01]  /*35d0*/  FMUL R10, R27, 0.25 ;  /* 0x3e8000001b0a7820 */ /* 0x000fe20000400000 */
[----:B------:R-:W-:Y:S01]  /*35e0*/  FSEL R120, R11, R56, P1 ;  /* 0x000000380b787208 */ /* 0x000fe20000800000 */
[----:B------:R-:W-:Y:S01]  /*35f0*/  FMUL R11, R48, 0.25 ;  /* 0x3e800000300b7820 */ /* 0x000fe20000400000 */
[----:B------:R-:W-:Y:S01]  /*3600*/  FSEL R122, R6, R53, P1 ;  /* 0x00000035067a7208 */ /* 0x000fe20000800000 */
[----:B------:R-:W-:Y:S01]  /*3610*/  FMUL R6, R45, 0.25 ;  /* 0x3e8000002d067820 */ /* 0x000fe20000400000 */
[----:B------:R-:W-:Y:S01]  /*3620*/  FSEL R180, R13, R28, P1 ;  /* 0x0000001c0db47208 */ /* 0x000fe20000800000 */
[----:B------:R-:W-:Y:S01]  /*3630*/  IMAD R94, R63, 0x2, R96 ;  /* 0x000000023f5e7824 */ /* 0x000fe200078e0260 */
[----:B------:R-:W-:Y:S01]  /*3640*/  LEA R13, R8, UR7, 0x4 ;  /* 0x00000007080d7c11 */ /* 0x000fe2000f8e20ff */
[----:B------:R-:W-:Y:S01]  /*3650*/  ULDC.64 UR4, c[0x0][0x270] ;  /* 0x00009c0000047ab9 */ /* 0x000fe20000000a00 */
[----:B------:R-:W-:Y:S01]  /*3660*/  FSEL R67, R12, R67, P0 ;  /* 0x000000430c437208 */ /* 0x000fe20000000000 */
[----:B------:R-:W-:Y:S01]  /*3670*/  FMUL R12, R55, 0.25 ;  /* 0x3e800000370c7820 */ /* 0x000fe20000400000 */
[----:B------:R-:W-:Y:S01]  /*3680*/  FSEL R113, R10, R27, P0 ;  /* 0x0000001b0a717208 */ /* 0x000fe20000000000 */
[----:B------:R-:W-:Y:S01]  /*3690*/  IMAD.SHL.U32 R10, R4, 0x4, RZ ;  /* 0x00000004040a7824 */ /* 0x000fe200078e00ff */
[----:B------:R-:W-:Y:S01]  /*36a0*/  FSEL R128, R11, R48, P1 ;  /* 0x000000300b807208 */ /* 0x000fe20000800000 */
[----:B------:R-:W-:Y:S01]  /*36b0*/  IMAD R27, R8, -0x8, R13 ;  /* 0xfffffff8081b7824 */ /* 0x000fe200078e020d */
[----:B------:R-:W-:Y:S01]  /*36c0*/  FSEL R132, R6, R45, P1 ;  /* 0x0000002d06847208 */ /* 0x000fe20000800000 */
[----:B------:R-:W-:Y:S01]  /*36d0*/  FMUL R11, R40, 0.25 ;  /* 0x3e800000280b7820 */ /* 0x000fe20000400000 */
[----:B------:R-:W-:Y:S01]  /*36e0*/  FMUL R6, R37, 0.25 ;  /* 0x3e80000025067820 */ /* 0x000fe20000400000 */
[C---:B------:R-:W-:Y:S01]  /*36f0*/  FMUL R8, R5.reuse, 8388608 ;  /* 0x4b00000005087820 */ /* 0x040fe20000400000 */
[----:B------:R-:W-:Y:S01]  /*3700*/  FSETP.GEU.AND P3, PT, R5, 1.175494350822287508e-38, PT ;  /* 0x008000000500780b */ /* 0x000fe20003f6e000 */
[----:B------:R-:W-:Y:S01]  /*3710*/  IMAD R78, R63, 0x2, R94 ;  /* 0x000000023f4e7824 */ /* 0x000fe200078e025e */
        /* <DEDUP_REMOVED lines=8> */
[----:B------:R-:W-:Y:S01]  /*37a0*/  FSEL R73, R8, R5, !P3 ;  /* 0x0000000508497208 */ /* 0x000fe20005800000 */
[----:B------:R-:W-:Y:S01]  /*37b0*/  IMAD.IADD R27, R10, 0x1, R27 ;  /* 0x000000010a1b7824 */ /* 0x000fe200078e021b */
[----:B------:R-:W-:Y:S01]  /*37c0*/  FSEL R47, R12, R47, P0 ;  /* 0x0000002f0c2f7208 */ /* 0x000fe20000000000 */
[----:B------:R-:W-:Y:S01]  /*37d0*/  FMUL R12, R35, 0.25 ;  /* 0x3e800000230c7820 */ /* 0x000fe20000400000 */
[----:B------:R-:W-:Y:S01]  /*37e0*/  FSETP.GEU.AND P4, PT, |R5|, 1.175494350822287508e-38, PT ;  /* 0x008000000500780b */ /* 0x000fe20003f8e200 */
[----:B------:R-:W-:Y:S01]  /*37f0*/  VIADD R10, R73, 0xc0cafb0d ;  /* 0xc0cafb0d490a7836 */ /* 0x000fe20000000000 */
[----:B------:R-:W-:Y:S01]  /*3800*/  FSEL R176, R11, R32, P1 ;  /* 0x000000200bb07208 */ /* 0x000fe20000800000 */
[----:B------:R-:W-:Y:S01]  /*3810*/  FMUL R11, R24, 0.25 ;  /* 0x3e800000180b7820 */ /* 0x000fe20000400000 */
[----:B------:R-:W-:Y:S01]  /*3820*/  FSEL R178, R6, R29, P1 ;  /* 0x0000001d06b27208 */ /* 0x000fe20000800000 */
[----:B------:R-:W-:Y:S01]  /*3830*/  FMUL R6, R25, 0.25 ;  /* 0x3e80000019067820 */ /* 0x000fe20000400000 */
[----:B------:R-:W-:Y:S01]  /*3840*/  LOP3.LUT R36, R4, 0x8, RZ, 0xc0, !PT ;  /* 0x0000000804247812 */ /* 0x000fe200078ec0ff */
[----:B------:R-:W-:Y:S01]  /*3850*/  @P0 FMUL R5, R5, 0.25 ;  /* 0x3e80000005050820 */ /* 0x000fe20000400000 */
[----:B------:R-:W-:Y:S01]  /*3860*/  FSEL R105, R12, R35, P0 ;  /* 0x000000230c697208 */ /* 0x000fe20000000000 */
[----:B------:R-:W-:Y:S01]  /*3870*/  IMAD R100, R63, 0x2, R92 ;  /* 0x000000023f647824 */ /* 0x000fe200078e025c */
[----:B------:R-:W-:Y:S01]  /*3880*/  LOP3.LUT R12, R10, 0xff800000, RZ, 0xc0, !PT ;  /* 0xff8000000a0c7812 */ /* 0x000fe200078ec0ff */
[----:B------:R-:W-:Y:S01]  /*3890*/  UIMAD UR4, UR6, UR4, URZ ;  /* 0x00000004060472a4 */ /* 0x000fe2000f8e023f */
[----:B------:R-:W-:Y:S01]  /*38a0*/  FSEL R186, R6, R25, P1 ;  /* 0x0000001906ba7208 */ /* 0x000fe20000800000 */
[----:B------:R-:W-:Y:S01]  /*38b0*/  FMUL R6, R117, 8388608 ;  /* 0x4b00000075067820 */ /* 0x000fe20000400000 */
[----:B------:R-:W-:Y:S01]  /*38c0*/  FSEL R188, R11, R24, P1 ;  /* 0x000000180bbc7208 */ /* 0x000fe20000800000 */
[----:B------:R-:W-:Y:S01]  /*38d0*/  IMAD R24, R36, 0x100, R13 ;  /* 0x0000010024187824 */ /* 0x000fe200078e020d */
[----:B------:R-:W-:Y:S01]  /*38e0*/  FSETP.GEU.AND P2, PT, R117, 1.175494350822287508e-38, PT ;  /* 0x008000007500780b */ /* 0x000fe20003f4e000 */
[----:B------:R-:W-:Y:S01]  /*38f0*/  @!P4 FMUL R5, R5, 16777216 ;  /* 0x4b8000000505c820 */ /* 0x000fe20000400000 */
[----:B------:R-:W-:Y:S01]  /*3900*/  FSEL R10, RZ, -23, P3 ;  /* 0xc1b80000ff0a7808 */ /* 0x000fe20001800000 */
[----:B------:R-:W-:Y:S01]  /*3910*/  @!P4 FMUL R15, R15, 16777216 ;  /* 0x4b8000000f0fc820 */ /* 0x000fe20000400000 */
[----:B------:R-:W-:Y:S01]  /*3920*/  I2FP.F32.S32 R13, R12 ;  /* 0x0000000c000d7245 */ /* 0x000fe20000201400 */
[----:B------:R-:W-:Y:S01]  /*3930*/  @!P4 FMUL R19, R19, 16777216 ;  /* 0x4b8000001313c820 */ /* 0x000fe20000400000 */
[----:B------:R-:W-:Y:S01]  /*3940*/  FSEL R69, R6, R117, !P2 ;  /* 0x0000007506457208 */ /* 0x000fe20005000000 */
[----:B------:R-:W-:Y:S01]  /*3950*/  @!P4 FMUL R87, R87, 16777216 ;  /* 0x4b8000005757c820 */ /* 0x000fe20000400000 */
[----:B------:R-:W-:Y:S01]  /*3960*/  FSEL R7, R7, R86, P0 ;  /* 0x0000005607077208 */ /* 0x000fe20000000000 */
[----:B------:R-:W-:Y:S01]  /*3970*/  FFMA.FTZ R13, R13, 1.1920928955078125e-07, R10 ;  /* 0x340000000d0d7823 */ /* 0x000fe2000001000a */
[----:B------:R-:W-:Y:S01]  /*3980*/  FSEL R9, R9, R82, P0 ;  /* 0x0000005209097208 */ /* 0x000fe20000000000 */
[----:B------:R-:W0:Y:S01]  /*3990*/  MUFU.RCP R10, R5 ;  /* 0x00000005000a7308 */ /* 0x000e220000001000 */
[----:B------:R-:W-:Y:S01]  /*39a0*/  VIADD R6, R69, 0xc0cafb0d ;  /* 0xc0cafb0d45067836 */ /* 0x000fe20000000000 */
[----:B------:R-:W-:Y:S01]  /*39b0*/  FSEL R93, R93, R54, P0 ;  /* 0x000000365d5d7208 */ /* 0x000fe20000000000 */
[----:B------:R-:W-:Y:S01]  /*39c0*/  @!P4 FMUL R7, R7, 16777216 ;  /* 0x4b8000000707c820 */ /* 0x000fe20000400000 */
[----:B------:R-:W-:Y:S01]  /*39d0*/  @!P4 FMUL R83, R83, 16777216 ;  /* 0x4b8000005353c820 */ /* 0x000fe20000400000 */
[----:B------:R-:W-:Y:S01]  /*39e0*/  @!P4 FMUL R9, R9, 16777216 ;  /* 0x4b8000000909c820 */ /* 0x000fe20000400000 */
[----:B------:R-:W-:Y:S01]  /*39f0*/  LOP3.LUT R8, R6, 0xff800000, RZ, 0xc0, !PT ;  /* 0xff80000006087812 */ /* 0x000fe200078ec0ff */
[----:B------:R-:W-:Y:S01]  /*3a00*/  @!P4 FMUL R79, R79, 16777216 ;  /* 0x4b8000004f4fc820 */ /* 0x000fe20000400000 */
[----:B------:R-:W-:Y:S01]  /*3a10*/  FSEL R6, RZ, -23, P2 ;  /* 0xc1b80000ff067808 */ /* 0x000fe20001000000 */
[----:B------:R-:W-:Y:S01]  /*3a20*/  @!P4 FMUL R75, R75, 16777216 ;  /* 0x4b8000004b4bc820 */ /* 0x000fe20000400000 */
[----:B------:R-:W-:Y:S01]  /*3a30*/  I2FP.F32.S32 R11, R8 ;  /* 0x00000008000b7245 */ /* 0x000fe20000201400 */
[----:B------:R-:W-:Y:S01]  /*3a40*/  @!P4 FMUL R17, R17, 16777216 ;  /* 0x4b8000001111c820 */ /* 0x000fe20000400000 */
        /* <DEDUP_REMOVED lines=23> */
[----:B------:R-:W-:Y:S01]  /*3bc0*/  IMAD.IADD R8, R69, 0x1, -R8 ;  /* 0x0000000145087824 */ /* 0x000fe200078e0a08 */
[----:B------:R-:W-:Y:S01]  /*3bd0*/  LEA.HI R36, R36, R27, RZ, 0x1f ;  /* 0x0000001b24247211 */ /* 0x000fe200078ff8ff */
[----:B------:R-:W-:Y:S01]  /*3be0*/  FFMA.FTZ R6, R11, 1.1920928955078125e-07, R6 ;  /* 0x340000000b067823 */ /* 0x000fe20000010006 */
[----:B------:R-:W-:Y:S01]  /*3bf0*/  FSETP.GEU.AND P2, PT, |R117|, 1.175494350822287508e-38, PT ;  /* 0x008000007500780b */ /* 0x000fe20003f4e200 */
[C---:B0-----:R-:W-:Y:S01]  /*3c00*/  FMUL R34, R10.reuse, R15 ;  /* 0x0000000f0a227220 */ /* 0x041fe20000400000 */
[C---:B------:R-:W-:Y:S01]  /*3c10*/  FMUL R33, R10.reuse, R19 ;  /* 0x000000130a217220 */ /* 0x040fe20000400000 */
        /* <DEDUP_REMOVED lines=29> */
[----:B------:R-:W-:Y:S01]  /*3df0*/  FMUL R184, R10, R115 ;  /* 0x000000730ab87220 */ /* 0x000fe20000400000 */
[----:B------:R-:W-:-:S02]  /*3e00*/  IMAD.MOV.U32 R10, RZ, RZ, 0x3dc6b27f ;  /* 0x3dc6b27fff0a7424 */ /* 0x000fc400078e00ff */
[----:B------:R-:W-:Y:S01]  /*3e10*/  FADD R5, R8, -1 ;  /* 0xbf80000008057421 */ /* 0x000fe20000000000 */
[----:B------:R-:W-:Y:S02]  /*3e20*/  IMAD.IADD R12, R73, 0x1, -R12 ;  /* 0x00000001490c7824 */ /* 0x000fe400078e0a0c */
[----:B------:R-:W-:Y:S01]  /*3e30*/  @P1 FMUL R117, R117, 0.25 ;  /* 0x3e80000075751820 */ /* 0x000fe20000400000 */
[----:B------:R-:W-:Y:S01]  /*3e40*/  LOP3.LUT R41, R4, 0xf0, RZ, 0xc0, !PT ;  /* 0x000000f004297812 */ /* 0x000fe200078ec0ff */
[----:B------:R-:W-:Y:S01]  /*3e50*/  FFMA.FTZ R8, R5, R10, -0.16845393180847167969 ;  /* 0xbe2c7f3005087423 */ /* 0x000fe2000001000a */
[----:B------:R-:W-:Y:S01]  /*3e60*/  FADD R7, R12, -1 ;  /* 0xbf8000000c077421 */ /* 0x000fe20000000000 */
[----:B------:R-:W-:Y:S01]  /*3e70*/  @!P2 FMUL R117, R117, 16777216 ;  /* 0x4b8000007575a820 */ /* 0x000fe20000400000 */
[----:B------:R-:W-:Y:S01]  /*3e80*/  @!P2 FMUL R16, R16, 16777216 ;  /* 0x4b8000001010a820 */ /* 0x000fe20000400000 */
[----:B------:R-:W-:Y:S01]  /*3e90*/  FFMA.FTZ R8, R5, R8, 0.1716887056827545166 ;  /* 0x3e2fcf2a05087423 */ /* 0x000fe20000010008 */
[----:B------:R-:W-:Y:S01]  /*3ea0*/  FFMA.FTZ R10, R7, R10, -0.16845393180847167969 ;  /* 0xbe2c7f30070a7423 */ /* 0x000fe2000001000a */
[----:B------:R-:W0:Y:S01]  /*3eb0*/  MUFU.RCP R9, R117 ;  /* 0x0000007500097308 */ /* 0x000e220000001000 */
[----:B------:R-:W-:Y:S01]  /*3ec0*/  @!P2 FMUL R20, R20, 16777216 ;  /* 0x4b8000001414a820 */ /* 0x000fe20000400000 */
[----:B------:R-:W-:Y:S01]  /*3ed0*/  FFMA.FTZ R8, R5, R8, -0.17900948226451873779 ;  /* 0xbe374e4305087423 */ /* 0x000fe20000010008 */
[----:B------:R-:W-:Y:S01]  /*3ee0*/  FFMA.FTZ R10, R7, R10, 0.1716887056827545166 ;  /* 0x3e2fcf2a070a7423 */ /* 0x000fe2000001000a */
[----:B------:R-:W-:Y:S01]  /*3ef0*/  @!P2 FMUL R22, R22, 16777216 ;  /* 0x4b8000001616a820 */ /* 0x000fe20000400000 */
[----:B------:R-:W-:Y:S01]  /*3f00*/  @!P2 FMUL R26, R26, 16777216 ;  /* 0x4b8000001a1aa820 */ /* 0x000fe20000400000 */
[----:B------:R-:W-:Y:S01]  /*3f10*/  FFMA.FTZ R8, R5, R8, 0.20512372255325317383 ;  /* 0x3e520bf405087423 */ /* 0x000fe20000010008 */
[----:B------:R-:W-:Y:S01]  /*3f20*/  FFMA.FTZ R10, R7, R10, -0.17900948226451873779 ;  /* 0xbe374e43070a7423 */ /* 0x000fe2000001000a */
[----:B------:R-:W-:Y:S01]  /*3f30*/  @!P2 FMUL R14, R14, 16777216 ;  /* 0x4b8000000e0ea820 */ /* 0x000fe20000400000 */
[----:B------:R-:W-:Y:S01]  /*3f40*/  @!P2 FMUL R144, R144, 16777216 ;  /* 0x4b8000009090a820 */ /* 0x000fe20000400000 */
[----:B------:R-:W-:Y:S01]  /*3f50*/  FFMA.FTZ R8, R5, R8, -0.24046532809734344482 ;  /* 0xbe763c8b05087423 */ /* 0x000fe20000010008 */
[----:B------:R-:W-:Y:S01]  /*3f60*/  FFMA.FTZ R10, R7, R10, 0.20512372255325317383 ;  /* 0x3e520bf4070a7423 */ /* 0x000fe2000001000a */
[----:B------:R-:W-:Y:S01]  /*3f70*/  @!P2 FMUL R18, R18, 16777216 ;  /* 0x4b8000001212a820 */ /* 0x000fe20000400000 */
[----:B------:R-:W-:Y:S01]  /*3f80*/  @!P2 FMUL R38, R38, 16777216 ;  /* 0x4b8000002626a820 */ /* 0x000fe20000400000 */
[----:B------:R-:W-:Y:S01]  /*3f90*/  FFMA.FTZ R8, R5, R8, 0.28857114911079406738 ;  /* 0x3e93bf9905087423 */ /* 0x000fe20000010008 */
[----:B------:R-:W-:Y:S01]  /*3fa0*/  FFMA.FTZ R12, R7, R10, -0.24046532809734344482 ;  /* 0xbe763c8b070c7423 */ /* 0x000fe2000001000a */
[----:B------:R-:W-:Y:S01]  /*3fb0*/  @!P2 FMUL R106, R106, 16777216 ;  /* 0x4b8000006a6aa820 */ /* 0x000fe20000400000 */
[----:B------:R-:W-:Y:S01]  /*3fc0*/  @!P2 FMUL R108, R108, 16777216 ;  /* 0x4b8000006c6ca820 */ /* 0x000fe20000400000 */
[----:B------:R-:W-:Y:S01]  /*3fd0*/  FFMA.FTZ R10, R5, R8, -0.36067417263984680176 ;  /* 0xbeb8aa49050a7423 */ /* 0x000fe20000010008 */
        /* <DEDUP_REMOVED lines=22> */
[----:B------:R-:W-:Y:S01]  /*4140*/  FFMA.FTZ R12, R7, R12, 0.28857114911079406738 ;  /* 0x3e93bf99070c7423 */ /* 0x000fe2000001000c */
[----:B------:R-:W-:-:S02]  /*4150*/  IMAD R41, R41, 0x8, R24 ;  /* 0x0000000829297824 */ /* 0x000fc400078e0218 */
[C---:B0-----:R-:W-:Y:S01]  /*4160*/  FMUL R49, R9.reuse, R16 ;  /* 0x0000001009317220 */ /* 0x041fe20000400000 */
[C---:B------:R-:W-:Y:S01]  /*4170*/  FMUL R51, R9.reuse, R20 ;  /* 0x0000001409337220 */ /* 0x040fe20000400000 */
[C---:B------:R-:W-:Y:S01]  /*4180*/  FMUL R53, R9.reuse, R22 ;  /* 0x0000001609357220 */ /* 0x040fe20000400000 */
[----:B------:R-:W-:Y:S01]  /*4190*/  FMUL R152, R9, R26 ;  /* 0x0000001a09987220 */ /* 0x000fe20000400000 */
[----:B------:R-:W-:Y:S01]  /*41a0*/  FFMA.FTZ R10, R5, R10, 0.48089820146560668945 ;  /* 0x3ef6384a050a7423 */ /* 0x000fe2000001000a */
        /* <DEDUP_REMOVED lines=28> */
[----:B------:R-:W-:Y:S01]  /*4370*/  FFMA.FTZ R14, R7, R12, -0.36067417263984680176 ;  /* 0xbeb8aa49070e7423 */ /* 0x000fe2000001000c */
[----:B------:R-:W-:Y:S01]  /*4380*/  FFMA.FTZ R12, R5, R10, -0.72134751081466674805 ;  /* 0xbf38aa3b050c7423 */ /* 0x000fe2000001000a */
[----:B------:R-:W-:Y:S01]  /*4390*/  F2FP.F16.F32.PACK_AB R10, R111, R184 ;  /* 0x000000b86f0a723e */ /* 0x000fe200000000ff */
[----:B------:R-:W-:Y:S01]  /*43a0*/  IMAD R70, R63, 0x2, R100 ;  /* 0x000000023f467824 */ /* 0x000fe200078e0264 */
[----:B------:R-:W-:Y:S01]  /*43b0*/  F2FP.F16.F32.PACK_AB R8, R180, R37 ;  /* 0x00000025b408723e */ /* 0x000fe200000000ff */
[----:B------:R-:W-:Y:S01]  /*43c0*/  FMUL R12, R5, R12 ;  /* 0x0000000c050c7220 */ /* 0x000fe20000400000 */
[----:B------:R-:W-:Y:S01]  /*43d0*/  F2FP.F16.F32.PACK_AB R9, R178, R9 ;  /* 0x00000009b209723e */ /* 0x000fe200000000ff */
[----:B------:R-:W-:Y:S01]  /*43e0*/  FFMA.FTZ R14, R7, R14, 0.48089820146560668945 ;  /* 0x3ef6384a070e7423 */ /* 0x000fe2000001000e */
[----:B------:R-:W-:Y:S01]  /*43f0*/  F2FP.F16.F32.PACK_AB R11, R11, R182 ;  /* 0x000000b60b0b723e */ /* 0x000fe200000000ff */
[----:B------:R-:W-:Y:S01]  /*4400*/  BAR.SYNC.DEFER_BLOCKING 0x0 ;  /* 0x0000000000007b1d */ /* 0x000fe20000010000 */
[----:B------:R-:W-:Y:S01]  /*4410*/  ISETP.GE.U32.AND P0, PT, R69, 0x7f800000, PT ;  /* 0x7f8000004500780c */ /* 0x000fe20003f06070 */
[----:B------:R-:W-:Y:S01]  /*4420*/  FMUL R12, R5, R12 ;  /* 0x0000000c050c7220 */ /* 0x000fe20000400000 */
[----:B------:R-:W-:Y:S01]  /*4430*/  FFMA.FTZ R14, R7, R14, -0.72134751081466674805 ;  /* 0xbf38aa3b070e7423 */ /* 0x000fe2000001000e */
[----:B------:R-:W-:Y:S01]  /*4440*/  ISETP.GE.U32.AND P3, PT, R73, 0x7f800000, PT ;  /* 0x7f8000004900780c */ /* 0x000fe20003f66070 */
[----:B------:R-:W-:-:S02]  /*4450*/  IMAD R74, R63, 0x2, R70 ;  /* 0x000000023f4a7824 */ /* 0x000fc400078e0246 */
[----:B------:R-:W-:Y:S01]  /*4460*/  FFMA.FTZ R5, R5, 1.4426950216293334961, R12 ;  /* 0x3fb8aa3b05057823 */ /* 0x000fe2000001000c */
[----:B------:R-:W-:Y:S01]  /*4470*/  FMUL R14, R7, R14 ;  /* 0x0000000e070e7220 */ /* 0x000fe20000400000 */
[----:B------:R-:W-:Y:S01]  /*4480*/  F2FP.F16.F32.PACK_AB R12, R168, R67 ;  /* 0x00000043a80c723e */ /* 0x000fe200000000ff */
[----:B------:R-:W-:Y:S02]  /*4490*/  IMAD R80, R63, 0x2, R74 ;  /* 0x000000023f507824 */ /* 0x000fe400078e024a */
[----:B------:R-:W-:Y:S01]  /*44a0*/  FADD R38, R6, R5 ;  /* 0x0000000506267221 */ /* 0x000fe20000000000 */
[----:B------:R-:W-:Y:S01]  /*44b0*/  FMUL R14, R7, R14 ;  /* 0x0000000e070e7220 */ /* 0x000fe20000400000 */
[----:B------:R-:W-:Y:S01]  /*44c0*/  F2FP.F16.F32.PACK_AB R15, R15, R170 ;  /* 0x000000aa0f0f723e */ /* 0x000fe200000000ff */
[----:B------:R-:W-:Y:S01]  /*44d0*/  IMAD R102, R63, 0x2, R80 ;  /* 0x000000023f667824 */ /* 0x000fe200078e0250 */
[----:B------:R-:W-:Y:S01]  /*44e0*/  F2FP.F16.F32.PACK_AB R16, R16, R65 ;  /* 0x000000411010723e */ /* 0x000fe200000000ff */
[----:B------:R-:W-:-:S02]  /*44f0*/  @P0 IMAD.MOV.U32 R5, RZ, RZ, 0x7f800000 ;  /* 0x7f800000ff050424 */ /* 0x000fc400078e00ff */
[----:B------:R-:W-:Y:S01]  /*4500*/  FFMA.FTZ R14, R7, 1.4426950216293334961, R14 ;  /* 0x3fb8aa3b070e7823 */ /* 0x000fe2000001000e */
[----:B------:R-:W-:Y:S01]  /*4510*/  @P3 IMAD.MOV.U32 R6, RZ, RZ, 0x7f800000 ;  /* 0x7f800000ff063424 */ /* 0x000fe200078e00ff */
[----:B------:R-:W-:Y:S01]  /*4520*/  F2FP.F16.F32.PACK_AB R17, R17, R162 ;  /* 0x000000a21111723e */ /* 0x000fe200000000ff */
[----:B------:R-:W-:Y:S01]  /*4530*/  @P0 FFMA.FTZ R38, R69, R5, +INF ;  /* 0x7f80000045260423 */ /* 0x000fe20000010005 */
[C---:B------:R-:W-:Y:S01]  /*4540*/  LOP3.LUT P0, RZ, R4.reuse, 0x80, RZ, 0xc0, !PT ;  /* 0x0000008004ff7812 */ /* 0x040fe2000780c0ff */
[----:B------:R-:W-:Y:S02]  /*4550*/  IMAD.SHL.U32 R4, R4, 0x10, RZ ;  /* 0x0000001004047824 */ /* 0x000fe400078e00ff */
[----:B------:R-:W-:Y:S01]  /*4560*/  FADD R37, R13, R14 ;  /* 0x0000000e0d257221 */ /* 0x000fe20000000000 */
[----:B------:R-:W-:Y:S01]  /*4570*/  F2FP.F16.F32.PACK_AB R13, R166, R39 ;  /* 0x00000027a60d723e */ /* 0x000fe200000000ff */
[----:B------:R-:W-:Y:S01]  /*4580*/  STSM.16.M88.4 [R41], R8 ;  /* 0x0000000829007844 */ /* 0x000fe20000000200 */
[----:B------:R-:W-:Y:S01]  /*4590*/  @P3 FFMA.FTZ R37, R73, R6, +INF ;  /* 0x7f80000049253423 */ /* 0x000fe20000010006 */
[----:B------:R-:W-:Y:S01]  /*45a0*/  LOP3.LUT R39, R4, 0xff0, RZ, 0xc0, !PT ;  /* 0x00000ff004277812 */ /* 0x000fe200078ec0ff */
[----:B------:R-:W-:Y:S01]  /*45b0*/  IMAD R90, R63, 0x2, R102 ;  /* 0x000000023f5a7824 */ /* 0x000fe200078e0266 */
[----:B------:R-:W-:Y:S01]  /*45c0*/  BAR.SYNC.DEFER_BLOCKING 0x0 ;  /* 0x0000000000007b1d */ /* 0x000fe20000010000 */
[----:B------:R-:W-:-:S02]  /*45d0*/  F2FP.F16.F32.PACK_AB R14, R103, R172 ;  /* 0x000000ac670e723e */ /* 0x000fc400000000ff */
[----:B------:R-:W-:Y:S01]  /*45e0*/  F2FP.F16.F32.PACK_AB R18, R97, R160 ;  /* 0x000000a06112723e */ /* 0x000fe200000000ff */
[----:B------:R-:W-:Y:S01]  /*45f0*/  IMAD R86, R63, 0x2, R90 ;  /* 0x000000023f567824 */ /* 0x000fe200078e025a */
[----:B------:R-:W-:Y:S02]  /*4600*/  F2FP.F16.F32.PACK_AB R19, R19, R158 ;  /* 0x0000009e1313723e */ /* 0x000fe400000000ff */
[----:B------:R-:W-:Y:S01]  /*4610*/  F2FP.F16.F32.PACK_AB R25, R25, R26 ;  /* 0x0000001a1919723e */ /* 0x000fe200000000ff */
[----:B------:R-:W-:Y:S01]  /*4620*/  IMAD R76, R63, 0x2, R86 ;  /* 0x000000023f4c7824 */ /* 0x000fe200078e0256 */
[----:B------:R-:W-:Y:S01]  /*4630*/  F2FP.F16.F32.PACK_AB R24, R24, R61 ;  /* 0x0000003d1818723e */ /* 0x000fe200000000ff */
[----:B------:R-:W0:Y:S01]  /*4640*/  LDC.64 R158, c[0x0][0x228] ;  /* 0x00008a00ff9e7b82 */ /* 0x000e220000000a00 */
[----:B------:R-:W-:Y:S01]  /*4650*/  F2FP.F16.F32.PACK_AB R26, R93, R140 ;  /* 0x0000008c5d1a723e */ /* 0x000fe200000000ff */
[----:B------:R-:W-:Y:S01]  /*4660*/  IMAD R82, R63, 0x2, R76 ;  /* 0x000000023f527824 */ /* 0x000fe200078e024c */
[----:B------:R-:W-:-:S02]  /*4670*/  F2FP.F16.F32.PACK_AB R27, R27, R136 ;  /* 0x000000881b1b723e */ /* 0x000fc400000000ff */
[----:B------:R-:W-:Y:S01]  /*4680*/  F2FP.F16.F32.PACK_AB R21, R21, R22 ;  /* 0x000000161515723e */ /* 0x000fe200000000ff */
[----:B------:R-:W-:Y:S01]  /*4690*/  IMAD R84, R63, 0x2, R82 ;  /* 0x000000023f547824 */ /* 0x000fe200078e0252 */
[----:B------:R-:W-:Y:S01]  /*46a0*/  F2FP.F16.F32.PACK_AB R20, R20, R59 ;  /* 0x0000003b1414723e */ /* 0x000fe200000000ff */
[----:B------:R-:W-:Y:S01]  /*46b0*/  IMAD R59, R0, UR5, RZ ;  /* 0x00000005003b7c24 */ /* 0x000fe2000f8e02ff */
[----:B------:R-:W-:Y:S01]  /*46c0*/  F2FP.F16.F32.PACK_AB R22, R89, R148 ;  /* 0x000000945916723e */ /* 0x000fe200000000ff */
[----:B------:R-:W-:Y:S01]  /*46d0*/  IMAD R68, R63, 0x2, R84 ;  /* 0x000000023f447824 */ /* 0x000fe200078e0254 */
[----:B------:R-:W-:Y:S01]  /*46e0*/  F2FP.F16.F32.PACK_AB R23, R23, R142 ;  /* 0x0000008e1717723e */ /* 0x000fe200000000ff */
[----:B------:R-:W-:Y:S01]  /*46f0*/  USHF.L.U32 UR5, UR4, 0x1, URZ ;  /* 0x0000000104057899 */ /* 0x000fe2000800063f */
[----:B------:R-:W-:Y:S01]  /*4700*/  F2FP.F16.F32.PACK_AB R34, R34, R29 ;  /* 0x0000001d2222723e */ /* 0x000fe200000000ff */
[----:B------:R-:W1:Y:S01]  /*4710*/  LDS.128 R4, [R39+UR7] ;  /* 0x0000000727047984 */ /* 0x000e620008000c00 */
[----:B------:R-:W-:Y:S01]  /*4720*/  IMAD R72, R63, 0x2, R68 ;  /* 0x000000023f487824 */ /* 0x000fe200078e0244 */
[----:B------:R-:W-:Y:S01]  /*4730*/  F2FP.F16.F32.PACK_AB R35, R35, R28 ;  /* 0x0000001c2323723e */ /* 0x000fe200000000ff */
[----:B------:R-:W-:Y:S01]  /*4740*/  IMAD.HI R28, R59, 0x2, RZ ;  /* 0x000000023b1c7827 */ /* 0x000fe200078e02ff */
[----:B------:R-:W-:Y:S01]  /*4750*/  BAR.SYNC.DEFER_BLOCKING 0x0 ;  /* 0x0000000000007b1d */ /* 0x000fe20000010000 */
[----:B------:R-:W-:-:S02]  /*4760*/  F2FP.F16.F32.PACK_AB R29, R47, R144 ;  /* 0x000000902f1d723e */ /* 0x000fc400000000ff */
[----:B------:R-:W-:Y:S01]  /*4770*/  IMAD R62, R63, 0x2, R72 ;  /* 0x000000023f3e7824 */ /* 0x000fe200078e0248 */
[----:B------:R-:W-:Y:S02]  /*4780*/  F2FP.F16.F32.PACK_AB R30, R30, R43 ;  /* 0x0000002b1e1e723e */ /* 0x000fe400000000ff */
[----:B------:R-:W-:Y:S01]  /*4790*/  F2FP.F16.F32.PACK_AB R31, R31, R130 ;  /* 0x000000821f1f723e */ /* 0x000fe200000000ff */
[----:B------:R-:W-:Y:S01]  /*47a0*/  IMAD R64, R63, 0x2, R62 ;  /* 0x000000023f407824 */ /* 0x000fe200078e023e */
[----:B------:R-:W-:Y:S02]  /*47b0*/  FSETP.NEU.AND P2, PT, R69, RZ, PT ;  /* 0x000000ff4500720b */ /* 0x000fe40003f4d000 */
[----:B------:R-:W-:Y:S01]  /*47c0*/  FSETP.NEU.AND P1, PT, R73, RZ, PT ;  /* 0x000000ff4900720b */ /* 0x000fe20003f2d000 */
[----:B------:R-:W-:-:S04]  /*47d0*/  IMAD R66, R63, 0x2, R64 ;  /* 0x000000023f427824 */ /* 0x000fc800078e0240 */
[----:B------:R-:W-:-:S04]  /*47e0*/  IMAD R60, R63, 0x2, R66 ;  /* 0x000000023f3c7824 */ /* 0x000fc800078e0242 */
[----:B------:R-:W-:-:S04]  /*47f0*/  IMAD R58, R63, 0x2, R60 ;  /* 0x000000023f3a7824 */ /* 0x000fc800078e023c */
[C---:B------:R-:W-:Y:S01]  /*4800*/  IMAD R54, R63.reuse, 0x2, R58 ;  /* 0x000000023f367824 */ /* 0x040fe200078e023a */
[----:B------:R-:W-:Y:S03]  /*4810*/  STSM.16.M88.4 [R41], R12 ;  /* 0x0000000c29007844 */ /* 0x000fe60000000200 */
[C---:B------:R-:W-:Y:S01]  /*4820*/  IMAD R56, R63.reuse, 0x2, R54 ;  /* 0x000000023f387824 */ /* 0x040fe200078e0236 */
[----:B------:R-:W-:Y:S03]  /*4830*/  BAR.SYNC.DEFER_BLOCKING 0x0 ;  /* 0x0000000000007b1d */ /* 0x000fe60000010000 */
[----:B------:R-:W-:-:S04]  /*4840*/  IMAD R52, R63, 0x2, R56 ;  /* 0x000000023f347824 */ /* 0x000fc800078e0238 */
[C---:B------:R-:W-:Y:S01]  /*4850*/  IMAD R46, R63.reuse, 0x2, R52 ;  /* 0x000000023f2e7824 */ /* 0x040fe200078e0234 */
[----:B-1----:R-:W-:Y:S02]  /*4860*/  PRMT R43, R4, 0x7632, R43 ;  /* 0x00007632042b7816 */ /* 0x002fe4000000002b */
[----:B------:R-:W-:Y:S01]  /*4870*/  PRMT R151, R6, 0x7632, R151 ;  /* 0x0000763206977816 */ /* 0x000fe20000000097 */
[----:B------:R-:W-:Y:S01]  /*4880*/  IMAD R48, R63, 0x2, R46 ;  /* 0x000000023f307824 */ /* 0x000fe200078e022e */
[----:B------:R-:W-:-:S03]  /*4890*/  PRMT R153, R7, 0x7632, R153 ;  /* 0x0000763207997816 */ /* 0x000fc60000000099 */
[----:B------:R-:W-:-:S04]  /*48a0*/  IMAD R40, R63, 0x2, R48 ;  /* 0x000000023f287824 */ /* 0x000fc800078e0230 */
[----:B------:R-:W-:-:S04]  /*48b0*/  IMAD R42, R63, 0x2, R40 ;  /* 0x000000023f2a7824 */ /* 0x000fc800078e0228 */
[C---:B------:R-:W-:Y:S01]  /*48c0*/  IMAD R44, R63.reuse, 0x2, R42 ;  /* 0x000000023f2c7824 */ /* 0x040fe200078e022a */
[----:B------:R-:W1:Y:S03]  /*48d0*/  LDS.128 R8, [R39+UR7] ;  /* 0x0000000727087984 */ /* 0x000e660008000c00 */
[C---:B------:R-:W-:Y:S01]  /*48e0*/  IMAD R50, R63.reuse, 0x2, R44 ;  /* 0x000000023f327824 */ /* 0x040fe200078e022c */
[----:B------:R-:W-:Y:S03]  /*48f0*/  BAR.SYNC.DEFER_BLOCKING 0x0 ;  /* 0x0000000000007b1d */ /* 0x000fe60000010000 */
[----:B------:R-:W-:-:S04]  /*4900*/  IMAD R104, R63, 0x2, R50 ;  /* 0x000000023f687824 */ /* 0x000fc800078e0232 */
[----:B------:R-:W-:-:S04]  /*4910*/  IMAD R106, R63, 0x2, R104 ;  /* 0x000000023f6a7824 */ /* 0x000fc800078e0268 */
        /* <DEDUP_REMOVED lines=13> */
[----:B------:R-:W2:Y:S03]  /*49f0*/  LDS.128 R12, [R39+UR7] ;  /* 0x00000007270c7984 */ /* 0x000ea60008000c00 */
[C---:B------:R-:W-:Y:S01]  /*4a00*/  IMAD R132, R63.reuse, 0x2, R122 ;  /* 0x000000023f847824 */ /* 0x040fe200078e027a */
[----:B------:R-:W-:Y:S03]  /*4a10*/  BAR.SYNC.DEFER_BLOCKING 0x0 ;  /* 0x0000000000007b1d */ /* 0x000fe60000010000 */
[----:B------:R-:W-:-:S04]  /*4a20*/  IMAD R134, R63, 0x2, R132 ;  /* 0x000000023f867824 */ /* 0x000fc800078e0284 */
[----:B------:R-:W-:-:S04]  /*4a30*/  IMAD R136, R63, 0x2, R134 ;  /* 0x000000023f887824 */ /* 0x000fc800078e0286 */
[----:B------:R-:W-:-:S04]  /*4a40*/  IMAD R140, R63, 0x2, R136 ;  /* 0x000000023f8c7824 */ /* 0x000fc800078e0288 */
[----:B------:R-:W-:-:S04]  /*4a50*/  IMAD R142, R63, 0x2, R140 ;  /* 0x000000023f8e7824 */ /* 0x000fc800078e028c */
[----:B------:R-:W-:Y:S01]  /*4a60*/  IMAD R148, R63, 0x2, R142 ;  /* 0x000000023f947824 */ /* 0x000fe200078e028e */
[----:B------:R3:W-:Y:S01]  /*4a70*/  STSM.16.M88.4 [R41], R24 ;  /* 0x0000001829007844 */ /* 0x0007e20000000200 */
[----:B------:R-:W-:Y:S01]  /*4a80*/  BAR.SYNC.DEFER_BLOCKING 0x0 ;  /* 0x0000000000007b1d */ /* 0x000fe20000010000 */
[----:B---3--:R-:W-:Y:S01]  /*4a90*/  F2FP.F16.F32.PACK_AB R24, R57, R146 ;  /* 0x000000923918723e */ /* 0x008fe200000000ff */
[----:B------:R-:W-:Y:S01]  /*4aa0*/  IMAD R146, R63, 0x2, R148 ;  /* 0x000000023f927824 */ /* 0x000fe200078e0294 */
[----:B------:R-:W-:Y:S02]  /*4ab0*/  F2FP.F16.F32.PACK_AB R25, R55, R156 ;  /* 0x0000009c3719723e */ /* 0x000fe400000000ff */
[----:B------:R-:W-:Y:S01]  /*4ac0*/  F2FP.F16.F32.PACK_AB R26, R33, R138 ;  /* 0x0000008a211a723e */ /* 0x000fe200000000ff */
[----:B------:R-:W-:Y:S01]  /*4ad0*/  IMAD R156, R63, 0x2, R146 ;  /* 0x000000023f9c7824 */ /* 0x000fe200078e0292 */
[----:B------:R-:W-:Y:S01]  /*4ae0*/  F2FP.F16.F32.PACK_AB R27, R32, R45 ;  /* 0x0000002d201b723e */ /* 0x000fe200000000ff */
[----:B------:R-:W-:Y:S01]  /*4af0*/  IMAD.SHL.U32 R45, R59, 0x2, RZ ;  /* 0x000000023b2d7824 */ /* 0x000fe200078e00ff */
[----:B------:R-:W-:Y:S01]  /*4b00*/  F2FP.F16.F32.PACK_AB R32, R53, R154 ;  /* 0x0000009a3520723e */ /* 0x000fe200000000ff */
[----:B------:R-:W-:Y:S01]  /*4b10*/  IMAD R154, R63, 0x2, R156 ;  /* 0x000000023f9a7824 */ /* 0x000fe200078e029c */
[----:B------:R-:W-:Y:S01]  /*4b20*/  F2FP.F16.F32.PACK_AB R33, R51, R152 ;  /* 0x000000983321723e */ /* 0x000fe200000000ff */
[----:B------:R-:W3:Y:S01]  /*4b30*/  LDS.128 R16, [R39+UR7] ;  /* 0x0000000727107984 */ /* 0x000ee20008000c00 */
[----:B------:R-:W-:Y:S01]  /*4b40*/  BAR.SYNC.DEFER_BLOCKING 0x0 ;  /* 0x0000000000007b1d */ /* 0x000fe20000010000 */
[----:B0-----:R-:W-:Y:S01]  /*4b50*/  IADD3 R45, P3, P4, R45, UR5, R158 ;  /* 0x000000052d2d7c10 */ /* 0x001fe2000fc7e09e */
[----:B------:R-:W-:Y:S01]  /*4b60*/  UIMAD.WIDE UR4, UR4, 0x2, URZ ;  /* 0x00000002040478a5 */ /* 0x000fe2000f8e023f */
[----:B------:R-:W-:-:S02]  /*4b70*/  IMAD R152, R63, 0x2, R154 ;  /* 0x000000023f987824 */ /* 0x000fc400078e029a */
[-C--:B------:R-:W-:Y:S02]  /*4b80*/  LEA R144, P5, R94, R45.reuse, 0x1 ;  /* 0x0000002d5e907211 */ /* 0x080fe400078a08ff */
[----:B------:R-:W-:Y:S01]  /*4b90*/  IMAD R158, R63, 0x2, R152 ;  /* 0x000000023f9e7824 */ /* 0x000fe200078e0298 */
[----:B------:R-:W-:Y:S01]  /*4ba0*/  IADD3.X R89, R28, UR5, R159, P3, P4 ;  /* 0x000000051c597c10 */ /* 0x000fe20009fe849f */
[----:B------:R-:W-:Y:S01]  /*4bb0*/  ULDC UR4, c[0x0][0x27c] ;  /* 0x00009f0000047ab9 */ /* 0x000fe20000000800 */
[----:B------:R-:W-:Y:S01]  /*4bc0*/  F2FP.F16.F32.PACK_AB R28, R49, R150 ;  /* 0x00000096311c723e */ /* 0x000fe200000000ff */
[C---:B------:R-:W-:Y:S01]  /*4bd0*/  IMAD R150, R63.reuse, 0x2, R158 ;  /* 0x000000023f967824 */ /* 0x040fe200078e029e */
[-C--:B------:R-:W-:Y:S01]  /*4be0*/  LEA R130, P3, R98, R45.reuse, 0x1 ;  /* 0x0000002d62827211 */ /* 0x080fe200078608ff */
[----:B------:R-:W-:Y:S01]  /*4bf0*/  UIMAD UR4, UR6, UR4, URZ ;  /* 0x00000004060472a4 */ /* 0x000fe2000f8e023f */
[----:B------:R-:W-:Y:S01]  /*4c00*/  LEA R138, P4, R96, R45, 0x1 ;  /* 0x0000002d608a7211 */ /* 0x000fe200078808ff */
[C---:B------:R-:W-:Y:S01]  /*4c10*/  IMAD R160, R63.reuse, 0x2, R150 ;  /* 0x000000023fa07824 */ /* 0x040fe200078e0296 */
[-C--:B------:R-:W-:Y:S01]  /*4c20*/  LEA.HI.X.SX32 R131, R98, R89.reuse, 0x1, P3 ;  /* 0x0000005962837211 */ /* 0x080fe200018f0eff */
[----:B------:R-:W-:Y:S01]  /*4c30*/  USHF.L.U32 UR6, UR4, 0x2, URZ ;  /* 0x0000000204067899 */ /* 0x000fe2000800063f */
[-C--:B------:R-:W-:Y:S01]  /*4c40*/  LEA.HI.X.SX32 R145, R94, R89.reuse, 0x1, P5 ;  /* 0x000000595e917211 */ /* 0x080fe200028f0eff */
[C---:B------:R-:W-:Y:S01]  /*4c50*/  IMAD R162, R63.reuse, 0x2, R160 ;  /* 0x000000023fa27824 */ /* 0x040fe200078e02a0 */
[----:B------:R-:W-:Y:S01]  /*4c60*/  LEA.HI.X.SX32 R139, R96, R89, 0x1, P4 ;  /* 0x00000059608b7211 */ /* 0x000fe200020f0eff */
[----:B------:R-:W-:Y:S01]  /*4c70*/  UIMAD.WIDE UR4, UR4, 0x4, URZ ;  /* 0x00000004040478a5 */ /* 0x000fe2000f8e023f */
[-C--:B------:R-:W-:Y:S01]  /*4c80*/  LEA R94, P3, R78, R45.reuse, 0x1 ;  /* 0x0000002d4e5e7211 */ /* 0x080fe200078608ff */
[C---:B------:R-:W-:Y:S01]  /*4c90*/  IMAD R164, R63.reuse, 0x2, R162 ;  /* 0x000000023fa47824 */ /* 0x040fe200078e02a2 */
[----:B------:R-:W-:Y:S01]  /*4ca0*/  STSM.16.M88.4 [R41], R20 ;  /* 0x0000001429007844 */ /* 0x000fe20000000200 */
[----:B------:R-:W-:Y:S01]  /*4cb0*/  BAR.SYNC.DEFER_BLOCKING 0x0 ;  /* 0x0000000000007b1d */ /* 0x000fe20000010000 */
[-C--:B------:R-:W-:Y:S01]  /*4cc0*/  LEA R96, P4, R92, R45.reuse, 0x1 ;  /* 0x0000002d5c607211 */ /* 0x080fe200078808ff */
[----:B------:R-:W-:Y:S01]  /*4cd0*/  IMAD R166, R63, 0x2, R164 ;  /* 0x000000023fa67824 */ /* 0x000fe200078e02a4 */
[----:B------:R-:W-:-:S02]  /*4ce0*/  LEA R98, P5, R100, R45, 0x1 ;  /* 0x0000002d64627211 */ /* 0x000fc400078a08ff */
[-C--:B------:R-:W-:Y:S01]  /*4cf0*/  LEA.HI.X.SX32 R95, R78, R89.reuse, 0x1, P3 ;  /* 0x000000594e5f7211 */ /* 0x080fe200018f0eff */
[----:B------:R-:W-:Y:S01]  /*4d00*/  IMAD R168, R63, 0x2, R166 ;  /* 0x000000023fa87824 */ /* 0x000fe200078e02a6 */
[-C--:B------:R-:W-:Y:S02]  /*4d10*/  LEA.HI.X.SX32 R97, R92, R89.reuse, 0x1, P4 ;  /* 0x000000595c617211 */ /* 0x080fe400020f0eff */
[----:B------:R-:W-:Y:S01]  /*4d20*/  PRMT R49, R5, 0x7632, R49 ;  /* 0x0000763205317816 */ /* 0x000fe20000000031 */
[C---:B------:R-:W-:Y:S01]  /*4d30*/  IMAD R170, R63.reuse, 0x2, R168 ;  /* 0x000000023faa7824 */ /* 0x040fe200078e02a8 */
[----:B------:R-:W-:Y:S02]  /*4d40*/  LEA.HI.X.SX32 R99, R100, R89, 0x1, P5 ;  /* 0x0000005964637211 */ /* 0x000fe400028f0eff */
[----:B------:R-:W-:Y:S01]  /*4d50*/  LEA R78, P5, R102, R45, 0x1 ;  /* 0x0000002d664e7211 */ /* 0x000fe200078a08ff */
[----:B------:R-:W-:-:S03]  /*4d60*/  IMAD R172, R63, 0x2, R170 ;  /* 0x000000023fac7824 */ /* 0x000fc600078e02aa */
[----:B------:R-:W-:Y:S01]  /*4d70*/  LEA.HI.X.SX32 R79, R102, R89, 0x1, P5 ;  /* 0x00000059664f7211 */ /* 0x000fe200028f0eff */
[----:B------:R-:W-:Y:S01]  /*4d80*/  IMAD R174, R63, 0x2, R172 ;  /* 0x000000023fae7824 */ /* 0x000fe200078e02ac */
[----:B------:R-:W0:Y:S01]  /*4d90*/  LDS.128 R20, [R39+UR7] ;  /* 0x0000000727147984 */ /* 0x000e220008000c00 */
[----:B------:R-:W-:Y:S06]  /*4da0*/  BAR.SYNC.DEFER_BLOCKING 0x0 ;  /* 0x0000000000007b1d */ /* 0x000fec0000010000 */
[----:B------:R-:W-:Y:S02]  /*4db0*/  STSM.16.M88.4 [R41], R24 ;  /* 0x0000001829007844 */ /* 0x000fe40000000200 */
[----:B------:R-:W-:Y:S06]  /*4dc0*/  BAR.SYNC.DEFER_BLOCKING 0x0 ;  /* 0x0000000000007b1d */ /* 0x000fec0000010000 */
[----:B------:R-:W4:Y:S02]  /*4dd0*/  LDS.128 R24, [R39+UR7] ;  /* 0x0000000727187984 */ /* 0x000f240008000c00 */
[----:B------:R-:W-:Y:S06]  /*4de0*/  BAR.SYNC.DEFER_BLOCKING 0x0 ;  /* 0x0000000000007b1d */ /* 0x000fec0000010000 */
[----:B------:R-:W-:Y:S02]  /*4df0*/  STSM.16.M88.4 [R41], R32 ;  /* 0x0000002029007844 */ /* 0x000fe40000000200 */
[----:B------:R-:W-:Y:S06]  /*4e00*/  BAR.SYNC.DEFER_BLOCKING 0x0 ;  /* 0x0000000000007b1d */ /* 0x000fec0000010000 */
[----:B------:R-:W5:Y:S02]  /*4e10*/  LDS.128 R32, [R39+UR7] ;  /* 0x0000000727207984 */ /* 0x000f640008000c00 */
[----:B------:R-:W-:Y:S06]  /*4e20*/  BAR.SYNC.DEFER_BLOCKING 0x0 ;  /* 0x0000000000007b1d */ /* 0x000fec0000010000 */
[----:B------:R1:W-:Y:S02]  /*4e30*/  STSM.16.M88.4 [R41], R28 ;  /* 0x0000001c29007844 */ /* 0x0003e40000000200 */
[----:B------:R-:W-:Y:S01]  /*4e40*/  BAR.SYNC.DEFER_BLOCKING 0x0 ;  /* 0x0000000000007b1d */ /* 0x000fe20000010000 */
[----:B-1----:R-:W-:-:S02]  /*4e50*/  LEA R28, P4, R74, R45, 0x1 ;  /* 0x0000002d4a1c7211 */ /* 0x002fc400078808ff */
[----:B------:R-:W-:Y:S02]  /*4e60*/  LEA R30, P6, R80, R45, 0x1 ;  /* 0x0000002d501e7211 */ /* 0x000fe400078c08ff */
[-C--:B------:R-:W-:Y:S02]  /*4e70*/  LEA.HI.X.SX32 R29, R74, R89.reuse, 0x1, P4 ;  /* 0x000000594a1d7211 */ /* 0x080fe400020f0eff */
[----:B------:R-:W-:Y:S02]  /*4e80*/  LEA.HI.X.SX32 R31, R80, R89, 0x1, P6 ;  /* 0x00000059501f7211 */ /* 0x000fe400030f0eff */
[-C--:B------:R-:W-:Y:S02]  /*4e90*/  LEA R74, P6, R76, R45.reuse, 0x1 ;  /* 0x0000002d4c4a7211 */ /* 0x080fe400078c08ff */
[----:B------:R-:W-:Y:S01]  /*4ea0*/  LEA R80, P5, R82, R45, 0x1 ;  /* 0x0000002d52507211 */ /* 0x000fe200078a08ff */
[----:B------:R1:W-:Y:S01]  /*4eb0*/  STG.E.U16 desc[UR40][R130.64], R4 ;  /* 0x0000000482007986 */ /* 0x0003e2000c101528 */
[----:B------:R-:W-:-:S02]  /*4ec0*/  LEA.HI.X.SX32 R75, R76, R89, 0x1, P6 ;  /* 0x000000594c4b7211 */ /* 0x000fc400030f0eff */
[----:B------:R-:W-:Y:S01]  /*4ed0*/  LEA R76, P6, R72, R45, 0x1 ;  /* 0x0000002d484c7211 */ /* 0x000fe200078c08ff */
[----:B------:R2:W-:Y:S01]  /*4ee0*/  STG.E.U16 desc[UR40][R138.64], R5 ;  /* 0x000000058a007986 */ /* 0x0005e2000c101528 */
[----:B------:R-:W-:Y:S02]  /*4ef0*/  LEA.HI.X.SX32 R81, R82, R89, 0x1, P5 ;  /* 0x0000005952517211 */ /* 0x000fe400028f0eff */
[----:B------:R-:W-:Y:S01]  /*4f00*/  LEA R82, P5, R62, R45, 0x1 ;  /* 0x0000002d3e527211 */ /* 0x000fe200078a08ff */
[----:B------:R3:W-:Y:S01]  /*4f10*/  STG.E.U16 desc[UR40][R144.64], R6 ;  /* 0x0000000690007986 */ /* 0x0007e2000c101528 */
[----:B------:R-:W-:Y:S02]  /*4f20*/  LEA.HI.X.SX32 R77, R72, R89, 0x1, P6 ;  /* 0x00000059484d7211 */ /* 0x000fe400030f0eff */
[-C--:B------:R-:W-:Y:S01]  /*4f30*/  LEA R72, P6, R60, R45.reuse, 0x1 ;  /* 0x0000002d3c487211 */ /* 0x080fe200078c08ff */
[----:B------:R0:W-:Y:S01]  /*4f40*/  STG.E.U16 desc[UR40][R94.64], R7 ;  /* 0x000000075e007986 */ /* 0x0001e2000c101528 */
[----:B-1----:R-:W-:-:S02]  /*4f50*/  LEA R4, P3, R70, R45, 0x1 ;  /* 0x0000002d46047211 */ /* 0x002fc400078608ff */
[-C--:B------:R-:W-:Y:S01]  /*4f60*/  LEA.HI.X.SX32 R83, R62, R89.reuse, 0x1, P5 ;  /* 0x000000593e537211 */ /* 0x080fe200028f0eff */
[----:B------:R-:W-:Y:S01]  /*4f70*/  STG.E.U16 desc[UR40][R96.64], R43 ;  /* 0x0000002b60007986 */ /* 0x000fe2000c101528 */
[----:B--2---:R-:W-:Y:S02]  /*4f80*/  LEA.HI.X.SX32 R5, R70, R89, 0x1, P3 ;  /* 0x0000005946057211 */ /* 0x004fe400018f0eff */
[-C--:B------:R-:W-:Y:S01]  /*4f90*/  LEA R70, P3, R90, R45.reuse, 0x1 ;  /* 0x0000002d5a467211 */ /* 0x080fe200078608ff */
[----:B------:R-:W-:Y:S01]  /*4fa0*/  STG.E.U16 desc[UR40][R98.64], R49 ;  /* 0x0000003162007986 */ /* 0x000fe2000c101528 */
[----:B---3--:R-:W-:Y:S02]  /*4fb0*/  LEA R6, P4, R86, R45, 0x1 ;  /* 0x0000002d56067211 */ /* 0x008fe400078808ff */
[----:B------:R-:W-:Y:S01]  /*4fc0*/  LEA.HI.X.SX32 R71, R90, R89, 0x1, P3 ;  /* 0x000000595a477211 */ /* 0x000fe200018f0eff */
[----:B------:R1:W-:Y:S01]  /*4fd0*/  STG.E.U16 desc[UR40][R4.64], R151 ;  /* 0x0000009704007986 */ /* 0x0003e2000c101528 */
[----:B------:R-:W-:-:S02]  /*4fe0*/  LEA R90, P3, R84, R45, 0x1 ;  /* 0x0000002d545a7211 */ /* 0x000fc400078608ff */
[----:B0-----:R-:W-:Y:S01]  /*4ff0*/  LEA.HI.X.SX32 R7, R86, R89, 0x1, P4 ;  /* 0x0000005956077211 */ /* 0x001fe200020f0eff */
[----:B------:R0:W-:Y:S01]  /*5000*/  STG.E.U16 desc[UR40][R28.64], R153 ;  /* 0x000000991c007986 */ /* 0x0001e2000c101528 */
[----:B------:R-:W-:Y:S02]  /*5010*/  LEA R86, P4, R68, R45, 0x1 ;  /* 0x0000002d44567211 */ /* 0x000fe400078808ff */
[----:B------:R-:W-:Y:S01]  /*5020*/  LEA.HI.X.SX32 R91, R84, R89, 0x1, P3 ;  /* 0x00000059545b7211 */ /* 0x000fe200018f0eff */
[----:B------:R2:W-:Y:S01]  /*5030*/  STG.E.U16 desc[UR40][R30.64], R8 ;  /* 0x000000081e007986 */ /* 0x0005e2000c101528 */
[----:B------:R-:W-:Y:S02]  /*5040*/  LEA R84, P3, R64, R45, 0x1 ;  /* 0x0000002d40547211 */ /* 0x000fe400078608ff */
[----:B------:R-:W-:Y:S01]  /*5050*/  LEA.HI.X.SX32 R87, R68, R89, 0x1, P4 ;  /* 0x0000005944577211 */ /* 0x000fe200020f0eff */
[----:B------:R-:W-:Y:S01]  /*5060*/  STG.E.U16 desc[UR40][R78.64], R9 ;  /* 0x000000094e007986 */ /* 0x000fe2000c101528 */
[----:B-1----:R-:W-:-:S02]  /*5070*/  PRMT R5, R8, 0x7632, R5 ;  /* 0x0000763208057816 */ /* 0x002fc40000000005 */
[-C--:B------:R-:W-:Y:S01]  /*5080*/  LEA R68, P4, R66, R45.reuse, 0x1 ;  /* 0x0000002d42447211 */ /* 0x080fe200078808ff */
[----:B------:R1:W-:Y:S01]  /*5090*/  STG.E.U16 desc[UR40][R70.64], R10 ;  /* 0x0000000a46007986 */ /* 0x0003e2000c101528 */
[----:B0-----:R-:W-:Y:S02]  /*50a0*/  PRMT R29, R9, 0x7632, R29 ;  /* 0x00007632091d7816 */ /* 0x001fe4000000001d */
[----:B------:R-:W-:Y:S01]  /*50b0*/  LEA R62, P5, R58, R45, 0x1 ;  /* 0x0000002d3a3e7211 */ /* 0x000fe200078a08ff */
[----:B------:R0:W-:Y:S01]  /*50c0*/  STG.E.U16 desc[UR40][R6.64], R11 ;  /* 0x0000000b06007986 */ /* 0x0001e2000c101528 */
[----:B--2---:R-:W-:Y:S02]  /*50d0*/  PRMT R31, R10, 0x7632, R31 ;  /* 0x000076320a1f7816 */ /* 0x004fe4000000001f */
[----:B------:R-:W-:Y:S01]  /*50e0*/  LEA.HI.X.SX32 R85, R64, R89, 0x1, P3 ;  /* 0x0000005940557211 */ /* 0x000fe200018f0eff */
[----:B------:R2:W-:Y:S01]  /*50f0*/  STG.E.U16 desc[UR40][R74.64], R5 ;  /* 0x000000054a007986 */ /* 0x0005e2000c101528 */
[----:B------:R-:W-:-:S02]  /*5100*/  LEA R64, P3, R54, R45, 0x1 ;  /* 0x0000002d36407211 */ /* 0x000fc400078608ff */
[----:B------:R-:W-:Y:S01]  /*5110*/  LEA.HI.X.SX32 R69, R66, R89, 0x1, P4 ;  /* 0x0000005942457211 */ /* 0x000fe200020f0eff */
[----:B------:R-:W-:Y:S01]  /*5120*/  STG.E.U16 desc[UR40][R80.64], R29 ;  /* 0x0000001d50007986 */ /* 0x000fe2000c101528 */
[----:B-1----:R-:W-:Y:S02]  /*5130*/  PRMT R71, R11, 0x7632, R71 ;  /* 0x000076320b477816 */ /* 0x002fe40000000047 */
[----:B------:R-:W-:Y:S01]  /*5140*/  LEA R66, P4, R56, R45, 0x1 ;  /* 0x0000002d38427211 */ /* 0x000fe200078808ff */
[----:B------:R-:W-:Y:S01]  /*5150*/  STG.E.U16 desc[UR40][R90.64], R31 ;  /* 0x0000001f5a007986 */ /* 0x000fe2000c101528 */
[----:B------:R-:W-:Y:S02]  /*5160*/  LEA.HI.X.SX32 R73, R60, R89, 0x1, P6 ;  /* 0x000000593c497211 */ /* 0x000fe400030f0eff */
[----:B------:R-:W-:Y:S01]  /*5170*/  LEA R60, P6, R52, R45, 0x1 ;  /* 0x0000002d343c7211 */ /* 0x000fe200078c08ff */
[----:B------:R-:W-:Y:S01]  /*5180*/  STG.E.U16 desc[UR40][R86.64], R71 ;  /* 0x0000004756007986 */ /* 0x000fe2000c101528 */
[----:B------:R-:W-:-:S02]  /*5190*/  LEA.HI.X.SX32 R63, R58, R89, 0x1, P5 ;  /* 0x000000593a3f7211 */ /* 0x000fc400028f0eff */
[----:B------:R-:W-:Y:S01]  /*51a0*/  PRMT R4, R12, 0x7632, R4 ;  /* 0x000076320c047816 */ /* 0x000fe20000000004 */
[----:B------:R-:W-:Y:S01]  /*51b0*/  STG.E.U16 desc[UR40][R76.64], R12 ;  /* 0x0000000c4c007986 */ /* 0x000fe2000c101528 */
[----:B------:R-:W-:Y:S02]  /*51c0*/  LEA R58, P5, R46, R45, 0x1 ;  /* 0x0000002d2e3a7211 */ /* 0x000fe400078a08ff */
[----:B------:R-:W-:Y:S01]  /*51d0*/  LEA.HI.X.SX32 R65, R54, R89, 0x1, P3 ;  /* 0x0000005936417211 */ /* 0x000fe200018f0eff */
[----:B------:R-:W-:Y:S01]  /*51e0*/  STG.E.U16 desc[UR40][R82.64], R13 ;  /* 0x0000000d52007986 */ /* 0x000fe2000c101528 */
[----:B0-----:R-:W-:Y:S02]  /*51f0*/  PRMT R7, R13, 0x7632, R7 ;  /* 0x000076320d077816 */ /* 0x001fe40000000007 */
        /* <DEDUP_REMOVED lines=8> */
[----:B------:R-:W-:Y:S02]  /*5280*/  PRMT R6, R15, 0x7632, R6 ;  /* 0x000076320f067816 */ /* 0x000fe40000000006 */
[----:B------:R-:W-:Y:S01]  /*5290*/  LEA R52, P6, R42, R45, 0x1 ;  /* 0x0000002d2a347211 */ /* 0x000fe200078c08ff */
[----:B------:R-:W-:Y:S01]  /*52a0*/  STG.E.U16 desc[UR40][R62.64], R7 ;  /* 0x000000073e007986 */ /* 0x000fe2000c101528 */
[----:B------:R-:W-:-:S02]  /*52b0*/  LEA.HI.X.SX32 R59, R46, R89, 0x1, P5 ;  /* 0x000000592e3b7211 */ /* 0x000fc400028f0eff */
[-C--:B------:R-:W-:Y:S01]  /*52c0*/  LEA.HI.X.SX32 R55, R48, R89.reuse, 0x1, P3 ;  /* 0x0000005930377211 */ /* 0x080fe200018f0eff */
[----:B------:R0:W-:Y:S01]  /*52d0*/  STG.E.U16 desc[UR40][R64.64], R8 ;  /* 0x0000000840007986 */ /* 0x0001e2000c101528 */
[-C--:B------:R-:W-:Y:S02]  /*52e0*/  LEA.HI.X.SX32 R57, R40, R89.reuse, 0x1, P4 ;  /* 0x0000005928397211 */ /* 0x080fe400020f0eff */
[----:B------:R-:W-:Y:S01]  /*52f0*/  LEA.HI.X.SX32 R53, R42, R89, 0x1, P6 ;  /* 0x000000592a357211 */ /* 0x000fe200030f0eff */
[----:B------:R-:W-:Y:S01]  /*5300*/  STG.E.U16 desc[UR40][R66.64], R6 ;  /* 0x0000000642007986 */ /* 0x000fe2000c101528 */
[----:B--2---:R-:W-:Y:S02]  /*5310*/  PRMT R5, R16, 0x7632, R5 ;  /* 0x0000763210057816 */ /* 0x004fe40000000005 */
[-C--:B------:R-:W-:Y:S01]  /*5320*/  LEA R46, P5, R44, R45.reuse, 0x1 ;  /* 0x0000002d2c2e7211 */ /* 0x080fe200078a08ff */
[----:B------:R-:W-:Y:S01]  /*5330*/  STG.E.U16 desc[UR40][R60.64], R16 ;  /* 0x000000103c007986 */ /* 0x000fe2000c101528 */
[----:B------:R-:W-:-:S02]  /*5340*/  LEA R48, P3, R50, R45, 0x1 ;  /* 0x0000002d32307211 */ /* 0x000fc400078608ff */
[-C--:B------:R-:W-:Y:S01]  /*5350*/  LEA R40, P4, R104, R45.reuse, 0x1 ;  /* 0x0000002d68287211 */ /* 0x080fe200078808ff */
[----:B------:R-:W-:Y:S01]  /*5360*/  STG.E.U16 desc[UR40][R58.64], R17 ;  /* 0x000000113a007986 */ /* 0x000fe2000c101528 */
[----:B------:R-:W-:Y:S02]  /*5370*/  LEA R42, P6, R106, R45, 0x1 ;  /* 0x0000002d6a2a7211 */ /* 0x000fe400078c08ff */
[----:B------:R-:W-:Y:S01]  /*5380*/  LEA.HI.X.SX32 R47, R44, R89, 0x1, P5 ;  /* 0x000000592c2f7211 */ /* 0x000fe200028f0eff */
[----:B------:R-:W-:Y:S01]  /*5390*/  STG.E.U16 desc[UR40][R54.64], R18 ;  /* 0x0000001236007986 */ /* 0x000fe2000c101528 */
[----:B------:R-:W-:Y:S02]  /*53a0*/  LEA R92, P5, R108, R45, 0x1 ;  /* 0x0000002d6c5c7211 */ /* 0x000fe400078a08ff */
[----:B------:R-:W-:Y:S01]  /*53b0*/  LEA.HI.X.SX32 R49, R50, R89, 0x1, P3 ;  /* 0x0000005932317211 */ /* 0x000fe200018f0eff */
[----:B------:R-:W-:Y:S01]  /*53c0*/  STG.E.U16 desc[UR40][R56.64], R19 ;  /* 0x0000001338007986 */ /* 0x000fe2000c101528 */
[----:B------:R-:W-:-:S02]  /*53d0*/  LEA R50, P3, R110, R45, 0x1 ;  /* 0x0000002d6e327211 */ /* 0x000fc400078608ff */
[----:B------:R-:W-:Y:S01]  /*53e0*/  LEA.HI.X.SX32 R41, R104, R89, 0x1, P4 ;  /* 0x0000005968297211 */ /* 0x000fe200020f0eff */
[----:B------:R-:W-:Y:S01]  /*53f0*/  STG.E.U16 desc[UR40][R52.64], R5 ;  /* 0x0000000534007986 */ /* 0x000fe2000c101528 */
[----:B------:R-:W-:Y:S02]  /*5400*/  LEA R94, P4, R112, R45, 0x1 ;  /* 0x0000002d705e7211 */ /* 0x000fe400078808ff */
[----:B------:R-:W-:Y:S01]  /*5410*/  LEA.HI.X.SX32 R43, R106, R89, 0x1, P6 ;  /* 0x000000596a2b7211 */ /* 0x000fe200030f0eff */
[----:B------:R-:W1:Y:S01]  /*5420*/  LDS.128 R4, [R39+UR7] ;  /* 0x0000000727047984 */ /* 0x000e620008000c00 */
[----:B------:R-:W-:Y:S02]  /*5430*/  LEA R96, P6, R116, R45, 0x1 ;  /* 0x0000002d74607211 */ /* 0x000fe400078c08ff */
[----:B------:R-:W-:Y:S02]  /*5440*/  LEA.HI.X.SX32 R93, R108, R89, 0x1, P5 ;  /* 0x000000596c5d7211 */ /* 0x000fe400028f0eff */
[----:B------:R-:W-:-:S02]  /*5450*/  LEA R98, P5, R124, R45, 0x1 ;  /* 0x0000002d7c627211 */ /* 0x000fc400078a08ff */
[----:B------:R-:W-:Y:S02]  /*5460*/  LEA.HI.X.SX32 R51, R110, R89, 0x1, P3 ;  /* 0x000000596e337211 */ /* 0x000fe400018f0eff */
[----:B------:R-:W-:Y:S02]  /*5470*/  LEA R100, P3, R128, R45, 0x1 ;  /* 0x0000002d80647211 */ /* 0x000fe400078608ff */
[----:B------:R-:W-:Y:S02]  /*5480*/  LEA.HI.X.SX32 R95, R112, R89, 0x1, P4 ;  /* 0x00000059705f7211 */ /* 0x000fe400020f0eff */
[----:B------:R-:W-:Y:S02]  /*5490*/  LEA R104, P4, R126, R45, 0x1 ;  /* 0x0000002d7e687211 */ /* 0x000fe400078808ff */
[----:B------:R-:W-:Y:S02]  /*54a0*/  PRMT R9, R17, 0x7632, R9 ;  /* 0x0000763211097816 */ /* 0x000fe40000000009 */
[----:B------:R-:W-:-:S02]  /*54b0*/  LEA.HI.X.SX32 R97, R116, R89, 0x1, P6 ;  /* 0x0000005974617211 */ /* 0x000fc400030f0eff */
[----:B------:R-:W-:Y:S01]  /*54c0*/  PRMT R10, R18, 0x7632, R10 ;  /* 0x00007632120a7816 */ /* 0x000fe2000000000a */
[----:B------:R-:W-:Y:S01]  /*54d0*/  STG.E.U16 desc[UR40][R46.64], R9 ;  /* 0x000000092e007986 */ /* 0x000fe2000c101528 */
[----:B------:R-:W-:Y:S02]  /*54e0*/  LEA R112, P6, R120, R45, 0x1 ;  /* 0x0000002d78707211 */ /* 0x000fe400078c08ff */
[----:B------:R-:W-:Y:S01]  /*54f0*/  LEA.HI.X.SX32 R99, R124, R89, 0x1, P5 ;  /* 0x000000597c637211 */ /* 0x000fe200028f0eff */
[----:B------:R2:W-:Y:S01]  /*5500*/  STG.E.U16 desc[UR40][R48.64], R10 ;  /* 0x0000000a30007986 */ /* 0x0005e2000c101528 */
[----:B------:R-:W-:Y:S02]  /*5510*/  PRMT R11, R19, 0x7632, R11 ;  /* 0x00007632130b7816 */ /* 0x000fe4000000000b */
        /* <DEDUP_REMOVED lines=8> */
[----:B------:R-:W-:Y:S01]  /*55a0*/  STG.E.U16 desc[UR40][R92.64], R21 ;  /* 0x000000155c007986 */ /* 0x000fe2000c101528 */
[----:B------:R-:W-:Y:S02]  /*55b0*/  LEA R108, P6, R132, R45, 0x1 ;  /* 0x0000002d846c7211 */ /* 0x000fe400078c08ff */
[----:B------:R-:W-:Y:S01]  /*55c0*/  LEA.HI.X.SX32 R103, R118, R89, 0x1, P5 ;  /* 0x0000005976677211 */ /* 0x000fe200028f0eff */
[----:B------:R-:W-:Y:S01]  /*55d0*/  STG.E.U16 desc[UR40][R50.64], R22 ;  /* 0x0000001632007986 */ /* 0x000fe2000c101528 */
[----:B0-----:R-:W-:-:S02]  /*55e0*/  PRMT R8, R20, 0x7632, R8 ;  /* 0x0000763214087816 */ /* 0x001fc40000000008 */
[----:B------:R-:W-:Y:S01]  /*55f0*/  LEA R110, P5, R134, R45, 0x1 ;  /* 0x0000002d866e7211 */ /* 0x000fe200078a08ff */
[----:B------:R-:W-:Y:S01]  /*5600*/  STG.E.U16 desc[UR40][R94.64], R23 ;  /* 0x000000175e007986 */ /* 0x000fe2000c101528 */
[----:B------:R-:W-:Y:S02]  /*5610*/  LEA.HI.X.SX32 R117, R114, R89, 0x1, P3 ;  /* 0x0000005972757211 */ /* 0x000fe400018f0eff */
[----:B--2---:R-:W-:Y:S01]  /*5620*/  PRMT R49, R21, 0x7632, R49 ;  /* 0x0000763215317816 */ /* 0x004fe20000000031 */
[----:B------:R0:W-:Y:S01]  /*5630*/  STG.E.U16 desc[UR40][R96.64], R8 ;  /* 0x0000000860007986 */ /* 0x0001e2000c101528 */
[----:B------:R-:W-:Y:S02]  /*5640*/  LEA R114, P3, R136, R45, 0x1 ;  /* 0x0000002d88727211 */ /* 0x000fe400078608ff */
[----:B------:R-:W-:Y:S01]  /*5650*/  LEA.HI.X.SX32 R107, R122, R89, 0x1, P4 ;  /* 0x000000597a6b7211 */ /* 0x000fe200020f0eff */
[----:B------:R-:W-:Y:S01]  /*5660*/  STG.E.U16 desc[UR40][R98.64], R49 ;  /* 0x0000003162007986 */ /* 0x000fe2000c101528 */
[----:B------:R-:W-:-:S02]  /*5670*/  PRMT R12, R22, 0x7632, R12 ;  /* 0x00007632160c7816 */ /* 0x000fc4000000000c */
[----:B------:R-:W-:Y:S02]  /*5680*/  LEA R118, P4, R140, R45, 0x1 ;  /* 0x0000002d8c767211 */ /* 0x000fe400078808ff */
[----:B------:R-:W-:Y:S01]  /*5690*/  PRMT R13, R23, 0x7632, R13 ;  /* 0x00007632170d7816 */ /* 0x000fe2000000000d */
[----:B------:R-:W-:Y:S01]  /*56a0*/  STG.E.U16 desc[UR40][R100.64], R12 ;  /* 0x0000000c64007986 */ /* 0x000fe2000c101528 */
[----:B------:R-:W-:Y:S01]  /*56b0*/  LEA.HI.X.SX32 R109, R132, R89, 0x1, P6 ;  /* 0x00000059846d7211 */ /* 0x000fe200030f0eff */
[----:B0-----:R-:W0:Y:S01]  /*56c0*/  LDC.64 R8, c[0x0][0x230] ;  /* 0x00008c00ff087b82 */ /* 0x001e220000000a00 */
[----:B------:R-:W-:Y:S01]  /*56d0*/  LEA R120, P6, R142, R45, 0x1 ;  /* 0x0000002d8e787211 */ /* 0x000fe200078c08ff */
[----:B------:R-:W-:Y:S01]  /*56e0*/  STG.E.U16 desc[UR40][R104.64], R13 ;  /* 0x0000000d68007986 */ /* 0x000fe2000c101528 */
[----:B------:R-:W-:Y:S02]  /*56f0*/  LEA.HI.X.SX32 R111, R134, R89, 0x1, P5 ;  /* 0x00000059866f7211 */ /* 0x000fe400028f0eff */
[----:B------:R-:W-:Y:S01]  /*5700*/  LEA R122, P5, R148, R45, 0x1 ;  /* 0x0000002d947a7211 */ /* 0x000fe200078a08ff */
[----:B----4-:R-:W-:Y:S01]  /*5710*/  STG.E.U16 desc[UR40][R112.64], R24 ;  /* 0x0000001870007986 */ /* 0x010fe2000c101528 */
[----:B------:R-:W-:-:S02]  /*5720*/  LEA.HI.X.SX32 R115, R136, R89, 0x1, P3 ;  /* 0x0000005988737211 */ /* 0x000fc400018f0eff */
[----:B------:R-:W-:Y:S01]  /*5730*/  LEA R124, P3, R146, R45, 0x1 ;  /* 0x0000002d927c7211 */ /* 0x000fe200078608ff */
[----:B------:R-:W-:Y:S01]  /*5740*/  STG.E.U16 desc[UR40][R102.64], R25 ;  /* 0x0000001966007986 */ /* 0x000fe2000c101528 */
[----:B------:R-:W-:Y:S02]  /*5750*/  LEA.HI.X.SX32 R119, R140, R89, 0x1, P4 ;  /* 0x000000598c777211 */ /* 0x000fe400020f0eff */
[----:B------:R-:W-:Y:S01]  /*5760*/  LEA R126, P4, R156, R45, 0x1 ;  /* 0x0000002d9c7e7211 */ /* 0x000fe200078808ff */
[----:B------:R-:W-:Y:S01]  /*5770*/  STG.E.U16 desc[UR40][R116.64], R26 ;  /* 0x0000001a74007986 */ /* 0x000fe2000c101528 */
[----:B------:R-:W-:Y:S02]  /*5780*/  PRMT R54, R24, 0x7632, R54 ;  /* 0x0000763218367816 */ /* 0x000fe40000000036 */
[----:B------:R-:W-:Y:S01]  /*5790*/  LEA.HI.X.SX32 R121, R142, R89, 0x1, P6 ;  /* 0x000000598e797211 */ /* 0x000fe200030f0eff */
[----:B------:R-:W-:Y:S01]  /*57a0*/  STG.E.U16 desc[UR40][R106.64], R27 ;  /* 0x0000001b6a007986 */ /* 0x000fe2000c101528 */
[----:B------:R-:W-:-:S02]  /*57b0*/  PRMT R55, R25, 0x7632, R55 ;  /* 0x0000763219377816 */ /* 0x000fc40000000037 */
[----:B------:R-:W-:Y:S01]  /*57c0*/  LEA R128, P6, R154, R45, 0x1 ;  /* 0x0000002d9a807211 */ /* 0x000fe200078c08ff */
[----:B------:R-:W-:Y:S01]  /*57d0*/  STG.E.U16 desc[UR40][R108.64], R54 ;  /* 0x000000366c007986 */ /* 0x000fe2000c101528 */
[----:B------:R-:W-:Y:S02]  /*57e0*/  LEA.HI.X.SX32 R123, R148, R89, 0x1, P5 ;  /* 0x00000059947b7211 */ /* 0x000fe400028f0eff */
[----:B------:R-:W-:Y:S01]  /*57f0*/  PRMT R57, R26, 0x7632, R57 ;  /* 0x000076321a397816 */ /* 0x000fe20000000039 */
[----:B------:R-:W-:Y:S01]  /*5800*/  STG.E.U16 desc[UR40][R110.64], R55 ;  /* 0x000000376e007986 */ /* 0x000fe2000c101528 */
[----:B------:R-:W-:Y:S02]  /*5810*/  LEA R130, P5, R152, R45, 0x1 ;  /* 0x0000002d98827211 */ /* 0x000fe400078a08ff */
[----:B------:R-:W-:Y:S01]  /*5820*/  LEA.HI.X.SX32 R125, R146, R89, 0x1, P3 ;  /* 0x00000059927d7211 */ /* 0x000fe200018f0eff */
[----:B------:R-:W-:Y:S01]  /*5830*/  STG.E.U16 desc[UR40][R114.64], R57 ;  /* 0x0000003972007986 */ /* 0x000fe2000c101528 */
[----:B------:R-:W-:-:S02]  /*5840*/  PRMT R59, R27, 0x7632, R59 ;  /* 0x000076321b3b7816 */ /* 0x000fc4000000003b */
[----:B------:R-:W-:Y:S02]  /*5850*/  LEA R132, P3, R158, R45, 0x1 ;  /* 0x0000002d9e847211 */ /* 0x000fe400078608ff */
[----:B------:R-:W-:Y:S01]  /*5860*/  LEA.HI.X.SX32 R127, R156, R89, 0x1, P4 ;  /* 0x000000599c7f7211 */ /* 0x000fe200020f0eff */
[----:B------:R-:W-:Y:S01]  /*5870*/  STG.E.U16 desc[UR40][R118.64], R59 ;  /* 0x0000003b76007986 */ /* 0x000fe2000c101528 */
[----:B------:R-:W-:Y:S02]  /*5880*/  LEA R134, P4, R150, R45, 0x1 ;  /* 0x0000002d96867211 */ /* 0x000fe400078808ff */
[----:B------:R-:W-:Y:S01]  /*5890*/  LEA.HI.X.SX32 R129, R154, R89, 0x1, P6 ;  /* 0x000000599a817211 */ /* 0x000fe200030f0eff */
[----:B-----5:R-:W-:Y:S01]  /*58a0*/  STG.E.U16 desc[UR40][R120.64], R32 ;  /* 0x0000002078007986 */ /* 0x020fe2000c101528 */
[----:B------:R-:W-:Y:S02]  /*58b0*/  LEA R136, P6, R160, R45, 0x1 ;  /* 0x0000002da0887211 */ /* 0x000fe400078c08ff */
[----:B------:R-:W-:Y:S01]  /*58c0*/  LEA.HI.X.SX32 R131, R152, R89, 0x1, P5 ;  /* 0x0000005998837211 */ /* 0x000fe200028f0eff */
[----:B------:R-:W-:Y:S01]  /*58d0*/  STG.E.U16 desc[UR40][R122.64], R33 ;  /* 0x000000217a007986 */ /* 0x000fe2000c101528 */
[----:B------:R-:W-:-:S02]  /*58e0*/  LEA R138, P5, R162, R45, 0x1 ;  /* 0x0000002da28a7211 */ /* 0x000fc400078a08ff */
[----:B------:R-:W-:Y:S01]  /*58f0*/  LEA.HI.X.SX32 R133, R158, R89, 0x1, P3 ;  /* 0x000000599e857211 */ /* 0x000fe200018f0eff */
[----:B------:R-:W-:Y:S01]  /*5900*/  STG.E.U16 desc[UR40][R124.64], R34 ;  /* 0x000000227c007986 */ /* 0x000fe2000c101528 */
[----:B------:R-:W-:Y:S02]  /*5910*/  PRMT R64, R32, 0x7632, R64 ;  /* 0x0000763220407816 */ /* 0x000fe40000000040 */
[----:B------:R-:W-:Y:S01]  /*5920*/  LEA R140, P3, R164, R45, 0x1 ;  /* 0x0000002da48c7211 */ /* 0x000fe200078608ff */
[----:B------:R-:W-:Y:S01]  /*5930*/  STG.E.U16 desc[UR40][R126.64], R35 ;  /* 0x000000237e007986 */ /* 0x000fe2000c101528 */
[----:B------:R-:W-:Y:S02]  /*5940*/  LEA.HI.X.SX32 R135, R150, R89, 0x1, P4 ;  /* 0x0000005996877211 */ /* 0x000fe400020f0eff */
[----:B------:R-:W-:Y:S01]  /*5950*/  PRMT R65, R33, 0x7632, R65 ;  /* 0x0000763221417816 */ /* 0x000fe20000000041 */
[----:B------:R-:W-:Y:S01]  /*5960*/  STG.E.U16 desc[UR40][R128.64], R64 ;  /* 0x0000004080007986 */ /* 0x000fe2000c101528 */
[----:B------:R-:W-:-:S02]  /*5970*/  LEA R142, P4, R166, R45, 0x1 ;  /* 0x0000002da68e7211 */ /* 0x000fc400078808ff */
[----:B------:R-:W-:Y:S01]  /*5980*/  PRMT R66, R34, 0x7632, R66 ;  /* 0x0000763222427816 */ /* 0x000fe20000000042 */
[----:B------:R-:W-:Y:S01]  /*5990*/  STG.E.U16 desc[UR40][R130.64], R65 ;  /* 0x0000004182007986 */ /* 0x000fe2000c101528 */
[----:B------:R-:W-:Y:S02]  /*59a0*/  LEA.HI.X.SX32 R137, R160, R89, 0x1, P6 ;  /* 0x00000059a0897211 */ /* 0x000fe400030f0eff */
[----:B------:R-:W-:Y:S01]  /*59b0*/  PRMT R67, R35, 0x7632, R67 ;  /* 0x0000763223437816 */ /* 0x000fe20000000043 */
[----:B------:R-:W-:Y:S01]  /*59c0*/  STG.E.U16 desc[UR40][R132.64], R66 ;  /* 0x0000004284007986 */ /* 0x000fe2000c101528 */
[----:B------:R-:W-:Y:S02]  /*59d0*/  LEA R44, P6, R168, R45, 0x1 ;  /* 0x0000002da82c7211 */ /* 0x000fe400078c08ff */
[----:B------:R-:W-:Y:S01]  /*59e0*/  LEA.HI.X.SX32 R139, R162, R89, 0x1, P5 ;  /* 0x00000059a28b7211 */ /* 0x000fe200028f0eff */
[----:B------:R-:W-:Y:S01]  /*59f0*/  STG.E.U16 desc[UR40][R134.64], R67 ;  /* 0x0000004386007986 */ /* 0x000fe2000c101528 */
[----:B------:R-:W-:-:S02]  /*5a00*/  LEA R144, P5, R170, R45, 0x1 ;  /* 0x0000002daa907211 */ /* 0x000fc400078a08ff */
[-C--:B------:R-:W-:Y:S01]  /*5a10*/  LEA.HI.X.SX32 R141, R164, R89.reuse, 0x1, P3 ;  /* 0x00000059a48d7211 */ /* 0x080fe200018f0eff */
[----:B-1----:R1:W-:Y:S01]  /*5a20*/  STG.E.U16 desc[UR40][R136.64], R4 ;  /* 0x0000000488007986 */ /* 0x0023e2000c101528 */
[----:B------:R-:W-:Y:S02]  /*5a30*/  LEA.HI.X.SX32 R143, R166, R89, 0x1, P4 ;  /* 0x00000059a68f7211 */ /* 0x000fe400020f0eff */
[-C--:B------:R-:W-:Y:S01]  /*5a40*/  LEA R146, P3, R172, R45.reuse, 0x1 ;  /* 0x0000002dac927211 */ /* 0x080fe200078608ff */
[----:B------:R2:W-:Y:S01]  /*5a50*/  STG.E.U16 desc[UR40][R138.64], R5 ;  /* 0x000000058a007986 */ /* 0x0005e2000c101528 */
[----:B------:R-:W-:Y:S02]  /*5a60*/  LEA R148, P4, R174, R45, 0x1 ;  /* 0x0000002dae947211 */ /* 0x000fe400078808ff */
[----:B------:R-:W-:Y:S01]  /*5a70*/  LEA.HI.X.SX32 R45, R168, R89, 0x1, P6 ;  /* 0x00000059a82d7211 */ /* 0x000fe200030f0eff */
[----:B------:R3:W-:Y:S01]  /*5a80*/  STG.E.U16 desc[UR40][R140.64], R6 ;  /* 0x000000068c007986 */ /* 0x0007e2000c101528 */
[----:B------:R-:W-:-:S02]  /*5a90*/  PRMT R22, R4, 0x7632, R22 ;  /* 0x0000763204167816 */ /* 0x000fc40000000016 */
[-C--:B------:R-:W-:Y:S01]  /*5aa0*/  LEA.HI.X.SX32 R145, R170, R89.reuse, 0x1, P5 ;  /* 0x00000059aa917211 */ /* 0x080fe200028f0eff */
[----:B------:R3:W-:Y:S01]  /*5ab0*/  STG.E.U16 desc[UR40][R142.64], R7 ;  /* 0x000000078e007986 */ /* 0x0007e2000c101528 */
[----:B------:R-:W-:Y:S02]  /*5ac0*/  PRMT R72, R5, 0x7632, R72 ;  /* 0x0000763205487816 */ /* 0x000fe40000000048 */
[-C--:B------:R-:W-:Y:S01]  /*5ad0*/  LEA.HI.X.SX32 R147, R172, R89.reuse, 0x1, P3 ;  /* 0x00000059ac937211 */ /* 0x080fe200018f0eff */
[----:B------:R3:W-:Y:S01]  /*5ae0*/  STG.E.U16 desc[UR40][R44.64], R22 ;  /* 0x000000162c007986 */ /* 0x0007e2000c101528 */
[----:B------:R-:W-:Y:S02]  /*5af0*/  PRMT R73, R6, 0x7632, R73 ;  /* 0x0000763206497816 */ /* 0x000fe40000000049 */
[----:B------:R-:W-:Y:S01]  /*5b00*/  LEA.HI.X.SX32 R149, R174, R89, 0x1, P4 ;  /* 0x00000059ae957211 */ /* 0x000fe200020f0eff */
[----:B------:R3:W-:Y:S01]  /*5b10*/  STG.E.U16 desc[UR40][R144.64], R72 ;  /* 0x0000004890007986 */ /* 0x0007e2000c101528 */
[----:B------:R-:W-:-:S02]  /*5b20*/  PRMT R74, R7, 0x7632, R74 ;  /* 0x00007632074a7816 */ /* 0x000fc4000000004a */
[----:B-1----:R-:W-:Y:S01]  /*5b30*/  FSEL R4, R37, -INF , P1 ;  /* 0xff80000025047808 */ /* 0x002fe20000800000 */
[----:B------:R3:W-:Y:S01]  /*5b40*/  STG.E.U16 desc[UR40][R146.64], R73 ;  /* 0x0000004992007986 */ /* 0x0007e2000c101528 */
[----:B--2---:R-:W-:-:S03]  /*5b50*/  FSEL R5, R38, -INF , P2 ;  /* 0xff80000026057808 */ /* 0x004fc60001000000 */
[----:B------:R3:W-:Y:S01]  /*5b60*/  STG.E.U16 desc[UR40][R148.64], R74 ;  /* 0x0000004a94007986 */ /* 0x0007e2000c101528 */
[----:B------:R-:W-:Y:S01]  /*5b70*/  FFMA R89, R4, 0.69314718246459960938, R3 ;  /* 0x3f31721804597823 */ /* 0x000fe20000000003 */
[----:B------:R-:W-:Y:S01]  /*5b80*/  FFMA R88, R5, 0.69314718246459960938, R88 ;  /* 0x3f31721805587823 */ /* 0x000fe20000000058 */
[----:B------:R-:W-:Y:S01]  /*5b90*/  LOP3.LUT R4, R2, 0x1f8, RZ, 0xc0, !PT ;  /* 0x000001f802047812 */ /* 0x000fe200078ec0ff */
[----:B------:R-:W-:Y:S01]  /*5ba0*/  BAR.SYNC.DEFER_BLOCKING 0x0 ;  /* 0x0000000000007b1d */ /* 0x000fe20000010000 */
[C---:B------:R-:W-:Y:S02]  /*5bb0*/  IMAD.SHL.U32 R3, R0.reuse, 0x4, RZ ;  /* 0x0000000400037824 */ /* 0x040fe400078e00ff */
[----:B------:R-:W-:-:S03]  /*5bc0*/  IMAD.HI R0, R0, 0x4, RZ ;  /* 0x0000000400007827 */ /* 0x000fc600078e02ff */
[----:B0-----:R-:W-:-:S04]  /*5bd0*/  IADD3 R2, P1, P2, R3, UR6, R8 ;  /* 0x0000000603027c10 */ /* 0x001fc8000fa3e008 */
[----:B------:R-:W-:Y:S01]  /*5be0*/  IADD3.X R3, R0, UR5, R9, P1, P2 ;  /* 0x0000000500037c10 */ /* 0x000fe20008fe4409 */
[----:B------:R3:W-:Y:S01]  /*5bf0*/  STS.64 [R4+UR7], R88 ;  /* 0x0000005804007988 */ /* 0x0007e20008000a07 */
[----:B------:R-:W-:Y:S06]  /*5c00*/  BAR.SYNC.DEFER_BLOCKING 0x0 ;  /* 0x0000000000007b1d */ /* 0x000fec0000010000 */
[----:B------:R-:W-:Y:S05]  /*5c10*/  @P0 EXIT ;  /* 0x000000000000094d */ /* 0x000fea0003800000 */
[----:B------:R-:W0:Y:S04]  /*5c20*/  LDS R5, [R36] ;  /* 0x0000000024057984 */ /* 0x000e280000000800 */
[----:B0-----:R-:W-:Y:S01]  /*5c30*/  STG.E desc[UR40][R2.64], R5 ;  /* 0x0000000502007986 */ /* 0x001fe2000c101928 */
[----:B------:R-:W-:Y:S05]  /*5c40*/  EXIT ;  /* 0x000000000000794d */ /* 0x000fea0003800000 */
.L_x_2:
[----:B------:R-:W-:-:S00]  /*5c50*/  BRA `(.L_x_2) ;  /* 0xfffffffc00fc7947 */ /* 0x000fc0000383ffff */
[----:B------:R-:W-:-:S00]  /*5c60*/  NOP ;  /* 0x0000000000007918 */ /* 0x000fc00000000000 */
        /* <DEDUP_REMOVED lines=9> */
.L_x_3:


//--------------------- .nv.global.init           --------------------------
	.section	.nv.global.init,"aw",@progbits
.nv.global.init:
	.type		_$_str,@object
	.size		_$_str,(.L_0 - _$_str)
_$_str:
        /*0000*/ 	.byte	0x5f, 0x5f, 0x43, 0x55, 0x44, 0x41, 0x5f, 0x46, 0x54, 0x5a, 0x00
.L_0:


//--------------------- .nv.shared.attn_fwd       --------------------------
	.section	.nv.shared.attn_fwd,"aw",@nobits
	.sectionflags	@""
	.align	16
	.zero		1024


//--------------------- .nv.shared.reserved.0     --------------------------
	.section	.nv.shared.reserved.0,"aw",@nobits
	.weak		__nv_reservedSMEM_offset_0_alias
	.size		__nv_reservedSMEM_offset_0_alias, 0, 0
	.other		__nv_reservedSMEM_offset_0_alias,@"STO_CUDA_RESERVED_SHARED STV_DEFAULT"
__nv_reservedSMEM_offset_0_alias:
	.zero		0


//--------------------- .nv.constant0.attn_fwd    --------------------------
	.section	.nv.constant0.attn_fwd,"a",@progbits
	.sectionflags	@""
	.align	4
.nv.constant0.attn_fwd:
	.zero		664


//--------------------- SYMBOLS --------------------------

	.type		.nv.reservedSmem.offset0,@object
	.size		.nv.reservedSmem.offset0,0x4
